	.target	sm_100a

	.elftype	@"ET_EXEC"


//--------------------- .note.nv.tkinfo           --------------------------
	.section	.note.nv.tkinfo,"",@"SHT_NOTE"
	.sectionflags	@"SHF_NOTE_NV_TKINFO"
	.tkinfo
        /*0018*/ 	.word	0x00000002
        /*0030*/ 	.string	""
        /*0030*/ 	.string	"ptxas"
        /*0030*/ 	.string	"Cuda compilation tools, release 13.0, V13.0.88"
        /*0030*/ 	.string	"Build cuda_13.0.r13.0/compiler.36424714_0"
        /*0030*/ 	.string	"-arch sm_100a -m 64 "



//--------------------- .note.nv.cuinfo           --------------------------
	.section	.note.nv.cuinfo,"",@"SHT_NOTE"
	.sectionflags	@"SHF_NOTE_NV_CUINFO"
        /*0018*/ 	.short	0x0002
        /*001a*/ 	.short	0x0064
        /*001c*/ 	.short	0x0082
	.zero		2


//--------------------- .nv.info                  --------------------------
	.section	.nv.info,"",@"SHT_CUDA_INFO"
	.align	4


	//----- nvinfo : EIATTR_REGCOUNT
	.align		4
        /*0000*/ 	.byte	0x04, 0x2f
        /*0002*/ 	.short	(.L_19 - .L_18)
	.align		4
.L_18:
        /*0004*/ 	.word	index@(_ZN7cutlass13device_kernelINS_4gemm6kernel13GemmUniversalIN4cute5tupleIJiiiiEEENS1_10collective13CollectiveMmaINS1_35MainloopSm100TmaUmmaWarpSpecializedILi3ELi2ELi4ENS5_IJNS4_1CILi1EEESB_SB_EEEEENS5_IJNSA_ILi64EEENSA_ILi128EEESF_EEENS_12float_e4m3_tENS5_IJlSB_lEEESH_SI_NS4_8TiledMMAINS4_8MMA_AtomIJNS4_10MMA_TraitsINS4_19SM100_MMA_F8F6F4_SSEJSH_SH_fSE_SF_NS4_17integral_constantINS4_4UMMA5MajorELSP_0EEESQ_NSN_INSO_7ScaleInELSR_0EEESS_EEEEEENS4_6LayoutISC_NS5_IJNSA_ILi0EEESW_SW_EEEEENS5_IJNS4_10UnderscoreESZ_SZ_EEEEENS4_13SM90_TMA_LOADENS4_14ComposedLayoutINS4_7SwizzleILi3ELi4ELi3EEENS4_18smem_ptr_flag_bitsILi8EEENSV_INS5_IJNSA_ILi8EEESF_EEENS5_IJSF_SB_EEEEEEEvNS4_8identityES12_S1C_vS1D_EENS_8epilogue10collective18CollectiveEpilogueINS1F_23Sm100TmaWarpSpecializedILi2ELi2ELi32ELb0ELb0EEEJSG_NS5_IJNSV_ISE_SB_EES1K_EEESH_SI_SH_SI_NS1F_6fusion15FusionCallbacksIS1J_NS1M_17LinearCombinationISH_fSH_fLNS_15FloatRoundStyleE2EEESG_S1L_JEEENS4_5SM1004TMEM4LOAD26SM100_TMEM_LOAD_16dp32b32xES12_NS13_INS14_ILi2ELi4ELi3EEES17_NSV_INS5_IJS18_SE_EEENS5_IJSE_SB_EEEEEEENS4_39AutoVectorizingCopyWithAssumedAlignmentILi128EEENS4_14SM90_TMA_STOREES20_S22_S22_EEEvvEEEEvNT_6ParamsE)
        /*0008*/ 	.word	0x00000080


	//----- nvinfo : EIATTR_FRAME_SIZE
	.align		4
.L_19:
        /*000c*/ 	.byte	0x04, 0x11
        /*000e*/ 	.short	(.L_21 - .L_20)
	.align		4
.L_20:
        /*0010*/ 	.word	index@($__internal_2_$__cuda_sm10x_tcgen05_guardrail_trap_unallocated_columns_being_dealloced)
        /*0014*/ 	.word	0x00000000


	//----- nvinfo : EIATTR_FRAME_SIZE
	.align		4
.L_21:
        /*0018*/ 	.byte	0x04, 0x11
        /*001a*/ 	.short	(.L_23 - .L_22)
	.align		4
.L_22:
        /*001c*/ 	.word	index@($__internal_1_$__cuda_sm10x_tcgen05_guardrail_trap_phase_invalid_during_alloc)
        /*0020*/ 	.word	0x00000000


	//----- nvinfo : EIATTR_FRAME_SIZE
	.align		4
.L_23:
        /*0024*/ 	.byte	0x04, 0x11
        /*0026*/ 	.short	(.L_25 - .L_24)
	.align		4
.L_24:
        /*0028*/ 	.word	index@($__internal_0_$__cuda_sm10x_tcgen05_guardrail_trap_col_being_dealloced_not_returned_by_alloc)
        /*002c*/ 	.word	0x00000000


	//----- nvinfo : EIATTR_FRAME_SIZE
	.align		4
.L_25:
        /*0030*/ 	.byte	0x04, 0x11
        /*0032*/ 	.short	(.L_27 - .L_26)
	.align		4
.L_26:
        /*0034*/ 	.word	index@(_ZN7cutlass13device_kernelINS_4gemm6kernel13GemmUniversalIN4cute5tupleIJiiiiEEENS1_10collective13CollectiveMmaINS1_35MainloopSm100TmaUmmaWarpSpecializedILi3ELi2ELi4ENS5_IJNS4_1CILi1EEESB_SB_EEEEENS5_IJNSA_ILi64EEENSA_ILi128EEESF_EEENS_12float_e4m3_tENS5_IJlSB_lEEESH_SI_NS4_8TiledMMAINS4_8MMA_AtomIJNS4_10MMA_TraitsINS4_19SM100_MMA_F8F6F4_SSEJSH_SH_fSE_SF_NS4_17integral_constantINS4_4UMMA5MajorELSP_0EEESQ_NSN_INSO_7ScaleInELSR_0EEESS_EEEEEENS4_6LayoutISC_NS5_IJNSA_ILi0EEESW_SW_EEEEENS5_IJNS4_10UnderscoreESZ_SZ_EEEEENS4_13SM90_TMA_LOADENS4_14ComposedLayoutINS4_7SwizzleILi3ELi4ELi3EEENS4_18smem_ptr_flag_bitsILi8EEENSV_INS5_IJNSA_ILi8EEESF_EEENS5_IJSF_SB_EEEEEEEvNS4_8identityES12_S1C_vS1D_EENS_8epilogue10collective18CollectiveEpilogueINS1F_23Sm100TmaWarpSpecializedILi2ELi2ELi32ELb0ELb0EEEJSG_NS5_IJNSV_ISE_SB_EES1K_EEESH_SI_SH_SI_NS1F_6fusion15FusionCallbacksIS1J_NS1M_17LinearCombinationISH_fSH_fLNS_15FloatRoundStyleE2EEESG_S1L_JEEENS4_5SM1004TMEM4LOAD26SM100_TMEM_LOAD_16dp32b32xES12_NS13_INS14_ILi2ELi4ELi3EEES17_NSV_INS5_IJS18_SE_EEENS5_IJSE_SB_EEEEEEENS4_39AutoVectorizingCopyWithAssumedAlignmentILi128EEENS4_14SM90_TMA_STOREES20_S22_S22_EEEvvEEEEvNT_6ParamsE)
        /*0038*/ 	.word	0x00000000


	//----- nvinfo : EIATTR_MIN_STACK_SIZE
	.align		4
.L_27:
        /*003c*/ 	.byte	0x04, 0x12
        /*003e*/ 	.short	(.L_29 - .L_28)
	.align		4
.L_28:
        /*0040*/ 	.word	index@(_ZN7cutlass13device_kernelINS_4gemm6kernel13GemmUniversalIN4cute5tupleIJiiiiEEENS1_10collective13CollectiveMmaINS1_35MainloopSm100TmaUmmaWarpSpecializedILi3ELi2ELi4ENS5_IJNS4_1CILi1EEESB_SB_EEEEENS5_IJNSA_ILi64EEENSA_ILi128EEESF_EEENS_12float_e4m3_tENS5_IJlSB_lEEESH_SI_NS4_8TiledMMAINS4_8MMA_AtomIJNS4_10MMA_TraitsINS4_19SM100_MMA_F8F6F4_SSEJSH_SH_fSE_SF_NS4_17integral_constantINS4_4UMMA5MajorELSP_0EEESQ_NSN_INSO_7ScaleInELSR_0EEESS_EEEEEENS4_6LayoutISC_NS5_IJNSA_ILi0EEESW_SW_EEEEENS5_IJNS4_10UnderscoreESZ_SZ_EEEEENS4_13SM90_TMA_LOADENS4_14ComposedLayoutINS4_7SwizzleILi3ELi4ELi3EEENS4_18smem_ptr_flag_bitsILi8EEENSV_INS5_IJNSA_ILi8EEESF_EEENS5_IJSF_SB_EEEEEEEvNS4_8identityES12_S1C_vS1D_EENS_8epilogue10collective18CollectiveEpilogueINS1F_23Sm100TmaWarpSpecializedILi2ELi2ELi32ELb0ELb0EEEJSG_NS5_IJNSV_ISE_SB_EES1K_EEESH_SI_SH_SI_NS1F_6fusion15FusionCallbacksIS1J_NS1M_17LinearCombinationISH_fSH_fLNS_15FloatRoundStyleE2EEESG_S1L_JEEENS4_5SM1004TMEM4LOAD26SM100_TMEM_LOAD_16dp32b32xES12_NS13_INS14_ILi2ELi4ELi3EEES17_NSV_INS5_IJS18_SE_EEENS5_IJSE_SB_EEEEEEENS4_39AutoVectorizingCopyWithAssumedAlignmentILi128EEENS4_14SM90_TMA_STOREES20_S22_S22_EEEvvEEEEvNT_6ParamsE)
        /*0044*/ 	.word	0x00000000
.L_29:


//--------------------- .nv.compat                --------------------------
	.section	.nv.compat,"",@"SHT_CUDA_COMPAT_INFO"
	.align	4
        /*0000*/ 	.byte	0x02, 0x09, 0x01, 0x00, 0x02, 0x02, 0x02, 0x00, 0x02, 0x05, 0x05, 0x00, 0x03, 0x07, 0x01, 0x01
        /*0010*/ 	.byte	0x02, 0x03, 0x01, 0x00, 0x02, 0x06, 0x01, 0x00, 0x04, 0x0b, 0x08, 0x00, 0x09, 0x00, 0x00, 0x00
        /*0020*/ 	.byte	0x00, 0x00, 0x00, 0x00


//--------------------- .nv.info._ZN7cutlass13device_kernelINS_4gemm6kernel13GemmUniversalIN4cute5tupleIJiiiiEEENS1_10collective13CollectiveMmaINS1_35MainloopSm100TmaUmmaWarpSpecializedILi3ELi2ELi4ENS5_IJNS4_1CILi1EEESB_SB_EEEEENS5_IJNSA_ILi64EEENSA_ILi128EEESF_EEENS_12float_e4m3_tENS5_IJlSB_lEEESH_SI_NS4_8TiledMMAINS4_8MMA_AtomIJNS4_10MMA_TraitsINS4_19SM100_MMA_F8F6F4_SSEJSH_SH_fSE_SF_NS4_17integral_constantINS4_4UMMA5MajorELSP_0EEESQ_NSN_INSO_7ScaleInELSR_0EEESS_EEEEEENS4_6LayoutISC_NS5_IJNSA_ILi0EEESW_SW_EEEEENS5_IJNS4_10UnderscoreESZ_SZ_EEEEENS4_13SM90_TMA_LOADENS4_14ComposedLayoutINS4_7SwizzleILi3ELi4ELi3EEENS4_18smem_ptr_flag_bitsILi8EEENSV_INS5_IJNSA_ILi8EEESF_EEENS5_IJSF_SB_EEEEEEEvNS4_8identityES12_S1C_vS1D_EENS_8epilogue10collective18CollectiveEpilogueINS1F_23Sm100TmaWarpSpecializedILi2ELi2ELi32ELb0ELb0EEEJSG_NS5_IJNSV_ISE_SB_EES1K_EEESH_SI_SH_SI_NS1F_6fusion15FusionCallbacksIS1J_NS1M_17LinearCombinationISH_fSH_fLNS_15FloatRoundStyleE2EEESG_S1L_JEEENS4_5SM1004TMEM4LOAD26SM100_TMEM_LOAD_16dp32b32xES12_NS13_INS14_ILi2ELi4ELi3EEES17_NSV_INS5_IJS18_SE_EEENS5_IJSE_SB_EEEEEEENS4_39AutoVectorizingCopyWithAssumedAlignmentILi128EEENS4_14SM90_TMA_STOREES20_S22_S22_EEEvvEEEEvNT_6ParamsE --------------------------
	.section	.nv.info._ZN7cutlass13device_kernelINS_4gemm6kernel13GemmUniversalIN4cute5tupleIJiiiiEEENS1_10collective13CollectiveMmaINS1_35MainloopSm100TmaUmmaWarpSpecializedILi3ELi2ELi4ENS5_IJNS4_1CILi1EEESB_SB_EEEEENS5_IJNSA_ILi64EEENSA_ILi128EEESF_EEENS_12float_e4m3_tENS5_IJlSB_lEEESH_SI_NS4_8TiledMMAINS4_8MMA_AtomIJNS4_10MMA_TraitsINS4_19SM100_MMA_F8F6F4_SSEJSH_SH_fSE_SF_NS4_17integral_constantINS4_4UMMA5MajorELSP_0EEESQ_NSN_INSO_7ScaleInELSR_0EEESS_EEEEEENS4_6LayoutISC_NS5_IJNSA_ILi0EEESW_SW_EEEEENS5_IJNS4_10UnderscoreESZ_SZ_EEEEENS4_13SM90_TMA_LOADENS4_14ComposedLayoutINS4_7SwizzleILi3ELi4ELi3EEENS4_18smem_ptr_flag_bitsILi8EEENSV_INS5_IJNSA_ILi8EEESF_EEENS5_IJSF_SB_EEEEEEEvNS4_8identityES12_S1C_vS1D_EENS_8epilogue10collective18CollectiveEpilogueINS1F_23Sm100TmaWarpSpecializedILi2ELi2ELi32ELb0ELb0EEEJSG_NS5_IJNSV_ISE_SB_EES1K_EEESH_SI_SH_SI_NS1F_6fusion15FusionCallbacksIS1J_NS1M_17LinearCombinationISH_fSH_fLNS_15FloatRoundStyleE2EEESG_S1L_JEEENS4_5SM1004TMEM4LOAD26SM100_TMEM_LOAD_16dp32b32xES12_NS13_INS14_ILi2ELi4ELi3EEES17_NSV_INS5_IJS18_SE_EEENS5_IJSE_SB_EEEEEEENS4_39AutoVectorizingCopyWithAssumedAlignmentILi128EEENS4_14SM90_TMA_STOREES20_S22_S22_EEEvvEEEEvNT_6ParamsE,"",@"SHT_CUDA_INFO"
	.sectionflags	@""
	.align	4


	//----- nvinfo : EIATTR_CUDA_API_VERSION
	.align		4
        /*0000*/ 	.byte	0x04, 0x37
        /*0002*/ 	.short	(.L_31 - .L_30)
.L_30:
        /*0004*/ 	.word	0x00000082


	//----- nvinfo : EIATTR_KPARAM_INFO
	.align		4
.L_31:
        /*0008*/ 	.byte	0x04, 0x17
        /*000a*/ 	.short	(.L_33 - .L_32)
.L_32:
        /*000c*/ 	.word	0x00000000
        /*0010*/ 	.short	0x0000
        /*0012*/ 	.short	0x0000
        /*0014*/ 	.byte	0x00, 0xf0, 0x01, 0x20


	//----- nvinfo : EIATTR_AT_ENTRY_FRAGMENTS
	.align		4
.L_33:
        /*0018*/ 	.byte	0x04, 0x4f
        /*001a*/ 	.short	(.L_35 - .L_34)


	//   ....[0]....
.L_34:
        /*001c*/ 	.word	0x00000006


	//----- nvinfo : EIATTR_RESERVED_SMEM_USED
	.align		4
.L_35:
        /*0020*/ 	.byte	0x01, 0x41
	.zero		2


	//----- nvinfo : EIATTR_SPARSE_MMA_MASK
	.align		4
        /*0024*/ 	.byte	0x03, 0x50
        /*0026*/ 	.short	0x0000


	//----- nvinfo : EIATTR_TCGEN05_1CTA_USED
	.align		4
        /*0028*/ 	.byte	0x01, 0x51
	.zero		2


	//----- nvinfo : EIATTR_MAXREG_COUNT
	.align		4
        /*002c*/ 	.byte	0x03, 0x1b
        /*002e*/ 	.short	0x00ff


	//----- nvinfo : EIATTR_NUM_BARRIERS
	.align		4
        /*0030*/ 	.byte	0x02, 0x4c
        /*0032*/ 	.byte	0x07
	.zero		1


	//----- nvinfo : EIATTR_EXTERNS
	.align		4
        /*0034*/ 	.byte	0x04, 0x0f
        /*0036*/ 	.short	(.L_37 - .L_36)


	//   ....[0]....
	.align		4
.L_36:
        /*0038*/ 	.word	index@(__assertfail)


	//----- nvinfo : EIATTR_MERCURY_ISA_VERSION
	.align		4
.L_37:
        /*003c*/ 	.byte	0x03, 0x5f
        /*003e*/ 	.short	0x0101


	//----- nvinfo : EIATTR_INT_WARP_WIDE_INSTR_OFFSETS
	.align		4
        /*0040*/ 	.byte	0x04, 0x31
        /*0042*/ 	.short	(.L_39 - .L_38)


	//   ....[0]....
.L_38:
        /*0044*/ 	.word	0x00001d90


	//   ....[1]....
        /*0048*/ 	.word	0x000037b0


	//   ....[2]....
        /*004c*/ 	.word	0x000037d0


	//   ....[3]....
        /*0050*/ 	.word	0x00003800


	//   ....[4]....
        /*0054*/ 	.word	0x00004130


	//   ....[5]....
        /*0058*/ 	.word	0x000041a0


	//   ....[6]....
        /*005c*/ 	.word	0x00004380


	//   ....[7]....
        /*0060*/ 	.word	0x000044e0


	//----- nvinfo : EIATTR_COOP_GROUP_MASK_REGIDS
	.align		4
.L_39:
        /*0064*/ 	.byte	0x04, 0x29
        /*0066*/ 	.short	(.L_41 - .L_40)


	//   ....[0]....
.L_40:
        /*0068*/ 	.word	0xffffffff


	//   ....[1]....
        /*006c*/ 	.word	0xffffffff


	//   ....[2]....
        /*0070*/ 	.word	0xffffffff


	//   ....[3]....
        /*0074*/ 	.word	0xffffffff


	//   ....[4]....
        /*0078*/ 	.word	0xffffffff


	//   ....[5]....
        /*007c*/ 	.word	0xffffffff


	//   ....[6]....
        /*0080*/ 	.word	0xffffffff


	//   ....[7]....
        /*0084*/ 	.word	0xffffffff


	//   ....[8]....
        /*0088*/ 	.word	0xffffffff


	//   ....[9]....
        /*008c*/ 	.word	0xffffffff


	//   ....[10]....
        /*0090*/ 	.word	0xffffffff


	//   ....[11]....
        /*0094*/ 	.word	0xffffffff


	//   ....[12]....
        /*0098*/ 	.word	0xffffffff


	//----- nvinfo : EIATTR_COOP_GROUP_INSTR_OFFSETS
	.align		4
.L_41:
        /*009c*/ 	.byte	0x04, 0x28
        /*009e*/ 	.short	(.L_43 - .L_42)


	//   ....[0]....
.L_42:
        /*00a0*/ 	.word	0x00000090


	//   ....[1]....
        /*00a4*/ 	.word	0x000004d0


	//   ....[2]....
        /*00a8*/ 	.word	0x00000620


	//   ....[3]....
        /*00ac*/ 	.word	0x00000780


	//   ....[4]....
        /*00b0*/ 	.word	0x00000880


	//   ....[5]....
        /*00b4*/ 	.word	0x000009f0


	//   ....[6]....
        /*00b8*/ 	.word	0x00000b90


	//   ....[7]....
        /*00bc*/ 	.word	0x00001c70


	//   ....[8]....
        /*00c0*/ 	.word	0x000029c0


	//   ....[9]....
        /*00c4*/ 	.word	0x00002bd0


	//   ....[10]....
        /*00c8*/ 	.word	0x00002c00


	//   ....[11]....
        /*00cc*/ 	.word	0x00003690


	//   ....[12]....
        /*00d0*/ 	.word	0x000038c0


	//----- nvinfo : EIATTR_VRC_CTA_INIT_COUNT
	.align		4
.L_43:
        /*00d4*/ 	.byte	0x02, 0x4a
        /*00d6*/ 	.byte	0x80
	.zero		1


	//----- nvinfo : EIATTR_SYSCALL_OFFSETS
	.align		4
        /*00d8*/ 	.byte	0x04, 0x46
        /*00da*/ 	.short	(.L_45 - .L_44)


	//   ....[0]....
.L_44:
        /*00dc*/ 	.word	0x00004f20


	//   ....[1]....
        /*00e0*/ 	.word	0x00005060


	//   ....[2]....
        /*00e4*/ 	.word	0x00005860


	//   ....[3]....
        /*00e8*/ 	.word	0x000065f0


	//----- nvinfo : EIATTR_MBARRIER_INSTR_OFFSETS
	.align		4
.L_45:
        /*00ec*/ 	.byte	0x04, 0x39
        /*00ee*/ 	.short	(.L_47 - .L_46)


	//   ....[0]....
.L_46:
        /*00f0*/ 	.word	0x000005b0
        /*00f4*/ 	.word	0x000000ff
        /*00f8*/ 	.word	0x00000000
        /*00fc*/ 	.short	0x0100
        /*00fe*/ 	.byte	0x05
	.zero		1


	//   ....[1]....
        /*0100*/ 	.word	0x000005c0
        /*0104*/ 	.word	0x000000ff
        /*0108*/ 	.word	0x00000018
        /*010c*/ 	.short	0x0100
        /*010e*/ 	.byte	0x05
	.zero		1


	//   ....[2]....
        /*0110*/ 	.word	0x000005d0
        /*0114*/ 	.word	0x000000ff
        /*0118*/ 	.word	0x00000008
        /*011c*/ 	.short	0x0100
        /*011e*/ 	.byte	0x05
	.zero		1


	//   ....[3]....
        /*0120*/ 	.word	0x000005e0
        /*0124*/ 	.word	0x000000ff
        /*0128*/ 	.word	0x00000020
        /*012c*/ 	.short	0x0100
        /*012e*/ 	.byte	0x05
	.zero		1


	//   ....[4]....
        /*0130*/ 	.word	0x000005f0
        /*0134*/ 	.word	0x000000ff
        /*0138*/ 	.word	0x00000010
        /*013c*/ 	.short	0x0100
        /*013e*/ 	.byte	0x05
	.zero		1


	//   ....[5]....
        /*0140*/ 	.word	0x00000600
        /*0144*/ 	.word	0x000000ff
        /*0148*/ 	.word	0x00000028
        /*014c*/ 	.short	0x0100
        /*014e*/ 	.byte	0x05
	.zero		1


	//   ....[6]....
        /*0150*/ 	.word	0x00000730
        /*0154*/ 	.word	0x000000ff
        /*0158*/ 	.word	0x00000030
        /*015c*/ 	.short	0x0100
        /*015e*/ 	.byte	0x07
	.zero		1


	//   ....[7]....
        /*0160*/ 	.word	0x00000740
        /*0164*/ 	.word	0x000000ff
        /*0168*/ 	.word	0x00000040
        /*016c*/ 	.short	0x0100
        /*016e*/ 	.byte	0x07
	.zero		1


	//   ....[8]....
        /*0170*/ 	.word	0x00000750
        /*0174*/ 	.word	0x000000ff
        /*0178*/ 	.word	0x00000038
        /*017c*/ 	.short	0x0100
        /*017e*/ 	.byte	0x07
	.zero		1


	//   ....[9]....
        /*0180*/ 	.word	0x00000760
        /*0184*/ 	.word	0x000000ff
        /*0188*/ 	.word	0x00000048
        /*018c*/ 	.short	0x0100
        /*018e*/ 	.byte	0x07
	.zero		1


	//   ....[10]....
        /*0190*/ 	.word	0x00000850
        /*0194*/ 	.word	0x000000ff
        /*0198*/ 	.word	0x00000050
        /*019c*/ 	.short	0x0100
        /*019e*/ 	.byte	0x05
	.zero		1


	//   ....[11]....
        /*01a0*/ 	.word	0x00000860
        /*01a4*/ 	.word	0x000000ff
        /*01a8*/ 	.word	0x00000058
        /*01ac*/ 	.short	0x0100
        /*01ae*/ 	.byte	0x05
	.zero		1


	//   ....[12]....
        /*01b0*/ 	.word	0x000009a0
        /*01b4*/ 	.word	0x000000ff
        /*01b8*/ 	.word	0x00000060
        /*01bc*/ 	.short	0x0100
        /*01be*/ 	.byte	0x05
	.zero		1


	//   ....[13]....
        /*01c0*/ 	.word	0x000009b0
        /*01c4*/ 	.word	0x000000ff
        /*01c8*/ 	.word	0x00000070
        /*01cc*/ 	.short	0x0100
        /*01ce*/ 	.byte	0x05
	.zero		1


	//   ....[14]....
        /*01d0*/ 	.word	0x000009c0
        /*01d4*/ 	.word	0x000000ff
        /*01d8*/ 	.word	0x00000068
        /*01dc*/ 	.short	0x0100
        /*01de*/ 	.byte	0x05
	.zero		1


	//   ....[15]....
        /*01e0*/ 	.word	0x000009d0
        /*01e4*/ 	.word	0x000000ff
        /*01e8*/ 	.word	0x00000078
        /*01ec*/ 	.short	0x0100
        /*01ee*/ 	.byte	0x05
	.zero		1


	//   ....[16]....
        /*01f0*/ 	.word	0x00000b00
        /*01f4*/ 	.word	0x000000ff
        /*01f8*/ 	.word	0x00000080
        /*01fc*/ 	.short	0x0100
        /*01fe*/ 	.byte	0x07
	.zero		1


	//   ....[17]....
        /*0200*/ 	.word	0x00000b10
        /*0204*/ 	.word	0x000000ff
        /*0208*/ 	.word	0x000000a0
        /*020c*/ 	.short	0x0100
        /*020e*/ 	.byte	0x07
	.zero		1


	//   ....[18]....
        /*0210*/ 	.word	0x00000b20
        /*0214*/ 	.word	0x000000ff
        /*0218*/ 	.word	0x00000088
        /*021c*/ 	.short	0x0100
        /*021e*/ 	.byte	0x07
	.zero		1


	//   ....[19]....
        /*0220*/ 	.word	0x00000b30
        /*0224*/ 	.word	0x000000ff
        /*0228*/ 	.word	0x000000a8
        /*022c*/ 	.short	0x0100
        /*022e*/ 	.byte	0x07
	.zero		1


	//   ....[20]....
        /*0230*/ 	.word	0x00000b40
        /*0234*/ 	.word	0x000000ff
        /*0238*/ 	.word	0x00000090
        /*023c*/ 	.short	0x0100
        /*023e*/ 	.byte	0x07
	.zero		1


	//   ....[21]....
        /*0240*/ 	.word	0x00000b50
        /*0244*/ 	.word	0x000000ff
        /*0248*/ 	.word	0x000000b0
        /*024c*/ 	.short	0x0100
        /*024e*/ 	.byte	0x07
	.zero		1


	//   ....[22]....
        /*0250*/ 	.word	0x00000b60
        /*0254*/ 	.word	0x000000ff
        /*0258*/ 	.word	0x00000098
        /*025c*/ 	.short	0x0100
        /*025e*/ 	.byte	0x07
	.zero		1


	//   ....[23]....
        /*0260*/ 	.word	0x00000b70
        /*0264*/ 	.word	0x000000ff
        /*0268*/ 	.word	0x000000b8
        /*026c*/ 	.short	0x0100
        /*026e*/ 	.byte	0x07
	.zero		1


	//   ....[24]....
        /*0270*/ 	.word	0x00000c60
        /*0274*/ 	.word	0x000000ff
        /*0278*/ 	.word	0x000000c0
        /*027c*/ 	.short	0x0100
        /*027e*/ 	.byte	0x05
	.zero		1


	//   ....[25]....
        /*0280*/ 	.word	0x00000c70
        /*0284*/ 	.word	0x000000ff
        /*0288*/ 	.word	0x000000d0
        /*028c*/ 	.short	0x0100
        /*028e*/ 	.byte	0x05
	.zero		1


	//   ....[26]....
        /*0290*/ 	.word	0x00000c80
        /*0294*/ 	.word	0x000000ff
        /*0298*/ 	.word	0x000000c8
        /*029c*/ 	.short	0x0100
        /*029e*/ 	.byte	0x05
	.zero		1


	//   ....[27]....
        /*02a0*/ 	.word	0x00000c90
        /*02a4*/ 	.word	0x000000ff
        /*02a8*/ 	.word	0x000000d8
        /*02ac*/ 	.short	0x0100
        /*02ae*/ 	.byte	0x05
	.zero		1


	//   ....[28]....
        /*02b0*/ 	.word	0x00001570
        /*02b4*/ 	.word	0x00000003
        /*02b8*/ 	.word	0x000000d0
        /*02bc*/ 	.short	0x010a
        /*02be*/ 	.byte	0xff
	.zero		1


	//   ....[29]....
        /*02c0*/ 	.word	0x000015a0
        /*02c4*/ 	.word	0x00000003
        /*02c8*/ 	.word	0x000000c0
        /*02cc*/ 	.short	0x0101
        /*02ce*/ 	.byte	0xff
	.zero		1


	//   ....[30]....
        /*02d0*/ 	.word	0x00001670
        /*02d4*/ 	.word	0x000000ff
        /*02d8*/ 	.word	0x00000018
        /*02dc*/ 	.short	0x010a
        /*02de*/ 	.byte	0x08
	.zero		1


	//   ....[31]....
        /*02e0*/ 	.word	0x00001710
        /*02e4*/ 	.word	0x000000ff
        /*02e8*/ 	.word	0x00000018
        /*02ec*/ 	.short	0x010a
        /*02ee*/ 	.byte	0x21
	.zero		1


	//   ....[32]....
        /*02f0*/ 	.word	0x00001860
        /*02f4*/ 	.word	0x000000ff
        /*02f8*/ 	.word	0x00000018
        /*02fc*/ 	.short	0x010a
        /*02fe*/ 	.byte	0x08
	.zero		1


	//   ....[33]....
        /*0300*/ 	.word	0x00001970
        /*0304*/ 	.word	0x000000ff
        /*0308*/ 	.word	0x00000058
        /*030c*/ 	.short	0x0101
        /*030e*/ 	.byte	0x04
	.zero		1


	//   ....[34]....
        /*0310*/ 	.word	0x00001990
        /*0314*/ 	.word	0x000000ff
        /*0318*/ 	.word	0x00000018
        /*031c*/ 	.short	0x010a
        /*031e*/ 	.byte	0x08
	.zero		1


	//   ....[35]....
        /*0320*/ 	.word	0x00001a10
        /*0324*/ 	.word	0x000000ff
        /*0328*/ 	.word	0x00000018
        /*032c*/ 	.short	0x010a
        /*032e*/ 	.byte	0x11
	.zero		1


	//   ....[36]....
        /*0330*/ 	.word	0x00001b60
        /*0334*/ 	.word	0x000000ff
        /*0338*/ 	.word	0x00000018
        /*033c*/ 	.short	0x010a
        /*033e*/ 	.byte	0x08
	.zero		1


	//   ....[37]....
        /*0340*/ 	.word	0x00001ca0
        /*0344*/ 	.word	0x00000002
        /*0348*/ 	.word	0x00000060
        /*034c*/ 	.short	0x010a
        /*034e*/ 	.byte	0xff
	.zero		1


	//   ....[38]....
        /*0350*/ 	.word	0x00001d60
        /*0354*/ 	.word	0x00000002
        /*0358*/ 	.word	0x00000000
        /*035c*/ 	.short	0x0101
        /*035e*/ 	.byte	0xff
	.zero		1


	//   ....[39]....
        /*0360*/ 	.word	0x000022c0
        /*0364*/ 	.word	0x000000ff
        /*0368*/ 	.word	0x00000000
        /*036c*/ 	.short	0x010a
        /*036e*/ 	.byte	0x05
	.zero		1


	//   ....[40]....
        /*0370*/ 	.word	0x00002350
        /*0374*/ 	.word	0x000000ff
        /*0378*/ 	.word	0x00000000
        /*037c*/ 	.short	0x010a
        /*037e*/ 	.byte	0x05
	.zero		1


	//   ....[41]....
        /*0380*/ 	.word	0x000023f0
        /*0384*/ 	.word	0x00000000
        /*0388*/ 	.word	0x00000000
        /*038c*/ 	.short	0x010a
        /*038e*/ 	.byte	0xff
	.zero		1


	//   ....[42]....
        /*0390*/ 	.word	0x00002510
        /*0394*/ 	.word	0x00000000
        /*0398*/ 	.word	0x000000c0
        /*039c*/ 	.short	0x010a
        /*039e*/ 	.byte	0xff
	.zero		1


	//   ....[43]....
        /*03a0*/ 	.word	0x00002570
        /*03a4*/ 	.word	0x00000004
        /*03a8*/ 	.word	0x00000000
        /*03ac*/ 	.short	0x0101
        /*03ae*/ 	.byte	0xff
	.zero		1


	//   ....[44]....
        /*03b0*/ 	.word	0x00002590
        /*03b4*/ 	.word	0x000000ff
        /*03b8*/ 	.word	0x00000070
        /*03bc*/ 	.short	0x010a
        /*03be*/ 	.byte	0x05
	.zero		1


	//   ....[45]....
        /*03c0*/ 	.word	0x000026b0
        /*03c4*/ 	.word	0x00000000
        /*03c8*/ 	.word	0x00000060
        /*03cc*/ 	.short	0x010a
        /*03ce*/ 	.byte	0xff
	.zero		1


	//   ....[46]....
        /*03d0*/ 	.word	0x000027c0
        /*03d4*/ 	.word	0x00000000
        /*03d8*/ 	.word	0x00000000
        /*03dc*/ 	.short	0x0101
        /*03de*/ 	.byte	0xff
	.zero		1


	//   ....[47]....
        /*03e0*/ 	.word	0x00002850
        /*03e4*/ 	.word	0x000000ff
        /*03e8*/ 	.word	0x00000070
        /*03ec*/ 	.short	0x0106
        /*03ee*/ 	.byte	0x05
	.zero		1


	//   ....[48]....
        /*03f0*/ 	.word	0x00002870
        /*03f4*/ 	.word	0x000000ff
        /*03f8*/ 	.word	0x00000070
        /*03fc*/ 	.short	0x010a
        /*03fe*/ 	.byte	0x05
	.zero		1


	//   ....[49]....
        /*0400*/ 	.word	0x00002900
        /*0404*/ 	.word	0x000000ff
        /*0408*/ 	.word	0x00000070
        /*040c*/ 	.short	0x0106
        /*040e*/ 	.byte	0x04
	.zero		1


	//   ....[50]....
        /*0410*/ 	.word	0x00002940
        /*0414*/ 	.word	0x00000000
        /*0418*/ 	.word	0x00000070
        /*041c*/ 	.short	0x010a
        /*041e*/ 	.byte	0xff
	.zero		1


	//   ....[51]....
        /*0420*/ 	.word	0x00002e80
        /*0424*/ 	.word	0x00000000
        /*0428*/ 	.word	0x00000060
        /*042c*/ 	.short	0x010a
        /*042e*/ 	.byte	0xff
	.zero		1


	//   ....[52]....
        /*0430*/ 	.word	0x00002f80
        /*0434*/ 	.word	0x00000003
        /*0438*/ 	.word	0x00000000
        /*043c*/ 	.short	0x0101
        /*043e*/ 	.byte	0xff
	.zero		1


	//   ....[53]....
        /*0440*/ 	.word	0x00002f90
        /*0444*/ 	.word	0x000000ff
        /*0448*/ 	.word	0x00000000
        /*044c*/ 	.short	0x010a
        /*044e*/ 	.byte	0x06
	.zero		1


	//   ....[54]....
        /*0450*/ 	.word	0x00003010
        /*0454*/ 	.word	0x000000ff
        /*0458*/ 	.word	0x000000a0
        /*045c*/ 	.short	0x010a
        /*045e*/ 	.byte	0x07
	.zero		1


	//   ....[55]....
        /*0460*/ 	.word	0x000030f0
        /*0464*/ 	.word	0x000000ff
        /*0468*/ 	.word	0x00000000
        /*046c*/ 	.short	0x010a
        /*046e*/ 	.byte	0x06
	.zero		1


	//   ....[56]....
        /*0470*/ 	.word	0x00003220
        /*0474*/ 	.word	0x000000ff
        /*0478*/ 	.word	0x00000000
        /*047c*/ 	.short	0x010a
        /*047e*/ 	.byte	0x1a
	.zero		1


	//   ....[57]....
        /*0480*/ 	.word	0x000034c0
        /*0484*/ 	.word	0x000000ff
        /*0488*/ 	.word	0x00000000
        /*048c*/ 	.short	0x010a
        /*048e*/ 	.byte	0x06
	.zero		1


	//   ....[58]....
        /*0490*/ 	.word	0x00003550
        /*0494*/ 	.word	0x000000ff
        /*0498*/ 	.word	0x00000000
        /*049c*/ 	.short	0x010a
        /*049e*/ 	.byte	0x06
	.zero		1


	//   ....[59]....
        /*04a0*/ 	.word	0x000035e0
        /*04a4*/ 	.word	0x000000ff
        /*04a8*/ 	.word	0x00000000
        /*04ac*/ 	.short	0x010a
        /*04ae*/ 	.byte	0x06
	.zero		1


	//   ....[60]....
        /*04b0*/ 	.word	0x00003670
        /*04b4*/ 	.word	0x000000ff
        /*04b8*/ 	.word	0x00000000
        /*04bc*/ 	.short	0x010a
        /*04be*/ 	.byte	0x07
	.zero		1


	//   ....[61]....
        /*04c0*/ 	.word	0x00003ad0
        /*04c4*/ 	.word	0x00000000
        /*04c8*/ 	.word	0x00000060
        /*04cc*/ 	.short	0x010a
        /*04ce*/ 	.byte	0xff
	.zero		1


	//   ....[62]....
        /*04d0*/ 	.word	0x00003b90
        /*04d4*/ 	.word	0x00000000
        /*04d8*/ 	.word	0x00000000
        /*04dc*/ 	.short	0x0101
        /*04de*/ 	.byte	0xff
	.zero		1


	//   ....[63]....
        /*04e0*/ 	.word	0x00003eb0
        /*04e4*/ 	.word	0x000000ff
        /*04e8*/ 	.word	0x00000058
        /*04ec*/ 	.short	0x010a
        /*04ee*/ 	.byte	0x07
	.zero		1


	//   ....[64]....
        /*04f0*/ 	.word	0x000040a0
        /*04f4*/ 	.word	0x000000ff
        /*04f8*/ 	.word	0x00000040
        /*04fc*/ 	.short	0x010a
        /*04fe*/ 	.byte	0x07
	.zero		1


	//   ....[65]....
        /*0500*/ 	.word	0x00004270
        /*0504*/ 	.word	0x000000ff
        /*0508*/ 	.word	0x00000030
        /*050c*/ 	.short	0x010b
        /*050e*/ 	.byte	0x07
	.zero		1


	//   ....[66]....
        /*0510*/ 	.word	0x000042e0
        /*0514*/ 	.word	0x000000ff
        /*0518*/ 	.word	0x00000000
        /*051c*/ 	.short	0x0101
        /*051e*/ 	.byte	0x08
	.zero		1


	//   ....[67]....
        /*0520*/ 	.word	0x00004310
        /*0524*/ 	.word	0x000000ff
        /*0528*/ 	.word	0x00000048
        /*052c*/ 	.short	0x010a
        /*052e*/ 	.byte	0x07
	.zero		1


	//   ....[68]....
        /*0530*/ 	.word	0x00004520
        /*0534*/ 	.word	0x000000ff
        /*0538*/ 	.word	0x00000038
        /*053c*/ 	.short	0x010b
        /*053e*/ 	.byte	0x07
	.zero		1


	//   ....[69]....
        /*0540*/ 	.word	0x00004540
        /*0544*/ 	.word	0x000000ff
        /*0548*/ 	.word	0x00000000
        /*054c*/ 	.short	0x0101
        /*054e*/ 	.byte	0x0d
	.zero		1


	//   ....[70]....
        /*0550*/ 	.word	0x00004570
        /*0554*/ 	.word	0x000000ff
        /*0558*/ 	.word	0x00000040
        /*055c*/ 	.short	0x010a
        /*055e*/ 	.byte	0x07
	.zero		1


	//   ....[71]....
        /*0560*/ 	.word	0x000045b0
        /*0564*/ 	.word	0x00000000
        /*0568*/ 	.word	0x00000048
        /*056c*/ 	.short	0x010a
        /*056e*/ 	.byte	0xff
	.zero		1


	//   ....[72]....
        /*0570*/ 	.word	0x000048f0
        /*0574*/ 	.word	0x00000000
        /*0578*/ 	.word	0x00000060
        /*057c*/ 	.short	0x010a
        /*057e*/ 	.byte	0xff
	.zero		1


	//   ....[73]....
        /*0580*/ 	.word	0x00004a00
        /*0584*/ 	.word	0x00000000
        /*0588*/ 	.word	0x00000000
        /*058c*/ 	.short	0x0101
        /*058e*/ 	.byte	0xff
	.zero		1


	//   ....[74]....
        /*0590*/ 	.word	0x00005450
        /*0594*/ 	.word	0x00000000
        /*0598*/ 	.word	0x00000030
        /*059c*/ 	.short	0x010a
        /*059e*/ 	.byte	0xff
	.zero		1


	//   ....[75]....
        /*05a0*/ 	.word	0x000054c0
        /*05a4*/ 	.word	0x00000071
        /*05a8*/ 	.word	0x00000080
        /*05ac*/ 	.short	0x010a
        /*05ae*/ 	.byte	0xff
	.zero		1


	//   ....[76]....
        /*05b0*/ 	.word	0x000055a0
        /*05b4*/ 	.word	0x00000000
        /*05b8*/ 	.word	0x00000030
        /*05bc*/ 	.short	0x010a
        /*05be*/ 	.byte	0xff
	.zero		1


	//   ....[77]....
        /*05c0*/ 	.word	0x000056e0
        /*05c4*/ 	.word	0x00000000
        /*05c8*/ 	.word	0x00000000
        /*05cc*/ 	.short	0x0101
        /*05ce*/ 	.byte	0xff
	.zero		1


	//   ....[78]....
        /*05d0*/ 	.word	0x00005740
        /*05d4*/ 	.word	0x00000071
        /*05d8*/ 	.word	0x00000080
        /*05dc*/ 	.short	0x010a
        /*05de*/ 	.byte	0xff
	.zero		1


	//   ....[79]....
        /*05e0*/ 	.word	0x00006290
        /*05e4*/ 	.word	0x00000020
        /*05e8*/ 	.word	0x00000030
        /*05ec*/ 	.short	0x010a
        /*05ee*/ 	.byte	0xff
	.zero		1


	//   ....[80]....
        /*05f0*/ 	.word	0x00006350
        /*05f4*/ 	.word	0x00000020
        /*05f8*/ 	.word	0x00000030
        /*05fc*/ 	.short	0x010a
        /*05fe*/ 	.byte	0xff
	.zero		1


	//   ....[81]....
        /*0600*/ 	.word	0x00006470
        /*0604*/ 	.word	0x00000003
        /*0608*/ 	.word	0x00000000
        /*060c*/ 	.short	0x0101
        /*060e*/ 	.byte	0xff
	.zero		1


	//   ....[82]....
        /*0610*/ 	.word	0x000068b0
        /*0614*/ 	.word	0x000000ff
        /*0618*/ 	.word	0x00000000
        /*061c*/ 	.short	0x0101
        /*061e*/ 	.byte	0x05
	.zero		1


	//   ....[83]....
        /*0620*/ 	.word	0x000070f0
        /*0624*/ 	.word	0x00000003
        /*0628*/ 	.word	0x000000d0
        /*062c*/ 	.short	0x010a
        /*062e*/ 	.byte	0xff
	.zero		1


	//   ....[84]....
        /*0630*/ 	.word	0x00007150
        /*0634*/ 	.word	0x00000002
        /*0638*/ 	.word	0x00000018
        /*063c*/ 	.short	0x010a
        /*063e*/ 	.byte	0xff
	.zero		1


	//   ....[85]....
        /*0640*/ 	.word	0x000071b0
        /*0644*/ 	.word	0x00000002
        /*0648*/ 	.word	0x00000018
        /*064c*/ 	.short	0x010a
        /*064e*/ 	.byte	0xff
	.zero		1


	//   ....[86]....
        /*0650*/ 	.word	0x00007200
        /*0654*/ 	.word	0x00000002
        /*0658*/ 	.word	0x00000060
        /*065c*/ 	.short	0x010a
        /*065e*/ 	.byte	0xff
	.zero		1


	//   ....[87]....
        /*0660*/ 	.word	0x00007260
        /*0664*/ 	.word	0x00000000
        /*0668*/ 	.word	0x00000000
        /*066c*/ 	.short	0x010a
        /*066e*/ 	.byte	0xff
	.zero		1


	//   ....[88]....
        /*0670*/ 	.word	0x000072c0
        /*0674*/ 	.word	0x00000000
        /*0678*/ 	.word	0x00000000
        /*067c*/ 	.short	0x010a
        /*067e*/ 	.byte	0xff
	.zero		1


	//   ....[89]....
        /*0680*/ 	.word	0x00007310
        /*0684*/ 	.word	0x00000000
        /*0688*/ 	.word	0x000000c0
        /*068c*/ 	.short	0x010a
        /*068e*/ 	.byte	0xff
	.zero		1


	//   ....[90]....
        /*0690*/ 	.word	0x00007370
        /*0694*/ 	.word	0x00000000
        /*0698*/ 	.word	0x00000070
        /*069c*/ 	.short	0x010a
        /*069e*/ 	.byte	0xff
	.zero		1


	//   ....[91]....
        /*06a0*/ 	.word	0x000073c0
        /*06a4*/ 	.word	0x00000000
        /*06a8*/ 	.word	0x00000060
        /*06ac*/ 	.short	0x010a
        /*06ae*/ 	.byte	0xff
	.zero		1


	//   ....[92]....
        /*06b0*/ 	.word	0x00007420
        /*06b4*/ 	.word	0x00000000
        /*06b8*/ 	.word	0x00000070
        /*06bc*/ 	.short	0x010a
        /*06be*/ 	.byte	0xff
	.zero		1


	//   ....[93]....
        /*06c0*/ 	.word	0x00007470
        /*06c4*/ 	.word	0x00000000
        /*06c8*/ 	.word	0x00000060
        /*06cc*/ 	.short	0x010a
        /*06ce*/ 	.byte	0xff
	.zero		1


	//   ....[94]....
        /*06d0*/ 	.word	0x000074d0
        /*06d4*/ 	.word	0x00000003
        /*06d8*/ 	.word	0x000000a0
        /*06dc*/ 	.short	0x010a
        /*06de*/ 	.byte	0xff
	.zero		1


	//   ....[95]....
        /*06e0*/ 	.word	0x00007530
        /*06e4*/ 	.word	0x00000000
        /*06e8*/ 	.word	0x00000000
        /*06ec*/ 	.short	0x010a
        /*06ee*/ 	.byte	0xff
	.zero		1


	//   ....[96]....
        /*06f0*/ 	.word	0x00007590
        /*06f4*/ 	.word	0x00000000
        /*06f8*/ 	.word	0x00000000
        /*06fc*/ 	.short	0x010a
        /*06fe*/ 	.byte	0xff
	.zero		1


	//   ....[97]....
        /*0700*/ 	.word	0x000075f0
        /*0704*/ 	.word	0x00000000
        /*0708*/ 	.word	0x00000000
        /*070c*/ 	.short	0x010a
        /*070e*/ 	.byte	0xff
	.zero		1


	//   ....[98]....
        /*0710*/ 	.word	0x00007650
        /*0714*/ 	.word	0x00000000
        /*0718*/ 	.word	0x00000000
        /*071c*/ 	.short	0x010a
        /*071e*/ 	.byte	0xff
	.zero		1


	//   ....[99]....
        /*0720*/ 	.word	0x000076b0
        /*0724*/ 	.word	0x00000000
        /*0728*/ 	.word	0x00000000
        /*072c*/ 	.short	0x010a
        /*072e*/ 	.byte	0xff
	.zero		1


	//   ....[100]....
        /*0730*/ 	.word	0x00007700
        /*0734*/ 	.word	0x00000000
        /*0738*/ 	.word	0x00000060
        /*073c*/ 	.short	0x010a
        /*073e*/ 	.byte	0xff
	.zero		1


	//   ....[101]....
        /*0740*/ 	.word	0x00007760
        /*0744*/ 	.word	0x00000000
        /*0748*/ 	.word	0x00000058
        /*074c*/ 	.short	0x010a
        /*074e*/ 	.byte	0xff
	.zero		1


	//   ....[102]....
        /*0750*/ 	.word	0x000077c0
        /*0754*/ 	.word	0x00000003
        /*0758*/ 	.word	0x00000040
        /*075c*/ 	.short	0x010a
        /*075e*/ 	.byte	0xff
	.zero		1


	//   ....[103]....
        /*0760*/ 	.word	0x00007820
        /*0764*/ 	.word	0x00000003
        /*0768*/ 	.word	0x00000048
        /*076c*/ 	.short	0x010a
        /*076e*/ 	.byte	0xff
	.zero		1


	//   ....[104]....
        /*0770*/ 	.word	0x00007880
        /*0774*/ 	.word	0x00000000
        /*0778*/ 	.word	0x00000040
        /*077c*/ 	.short	0x010a
        /*077e*/ 	.byte	0xff
	.zero		1


	//   ....[105]....
        /*0780*/ 	.word	0x000078d0
        /*0784*/ 	.word	0x00000000
        /*0788*/ 	.word	0x00000060
        /*078c*/ 	.short	0x010a
        /*078e*/ 	.byte	0xff
	.zero		1


	//   ....[106]....
        /*0790*/ 	.word	0x00007920
        /*0794*/ 	.word	0x00000000
        /*0798*/ 	.word	0x00000030
        /*079c*/ 	.short	0x010a
        /*079e*/ 	.byte	0xff
	.zero		1


	//   ....[107]....
        /*07a0*/ 	.word	0x00007970
        /*07a4*/ 	.word	0x00000071
        /*07a8*/ 	.word	0x00000080
        /*07ac*/ 	.short	0x010a
        /*07ae*/ 	.byte	0xff
	.zero		1


	//   ....[108]....
        /*07b0*/ 	.word	0x000079c0
        /*07b4*/ 	.word	0x00000020
        /*07b8*/ 	.word	0x00000030
        /*07bc*/ 	.short	0x010a
        /*07be*/ 	.byte	0xff
	.zero		1


	//----- nvinfo : EIATTR_NUM_MBARRIERS
	.align		4
.L_47:
        /*07c0*/ 	.byte	0x03, 0x38
        /*07c2*/ 	.short	0x001c


	//----- nvinfo : EIATTR_EXIT_INSTR_OFFSETS
	.align		4
        /*07c4*/ 	.byte	0x04, 0x1c
        /*07c6*/ 	.short	(.L_49 - .L_48)


	//   ....[0]....
.L_48:
        /*07c8*/ 	.word	0x00002420


	//   ....[1]....
        /*07cc*/ 	.word	0x00002910


	//   ....[2]....
        /*07d0*/ 	.word	0x00002970


	//   ....[3]....
        /*07d4*/ 	.word	0x000038d0


	//   ....[4]....
        /*07d8*/ 	.word	0x000045e0


	//   ....[5]....
        /*07dc*/ 	.word	0x00004620


	//   ....[6]....
        /*07e0*/ 	.word	0x000070e0


	//----- nvinfo : EIATTR_MAX_THREADS
	.align		4
.L_49:
        /*07e4*/ 	.byte	0x04, 0x05
        /*07e6*/ 	.short	(.L_51 - .L_50)
.L_50:
        /*07e8*/ 	.word	0x00000100
        /*07ec*/ 	.word	0x00000001
        /*07f0*/ 	.word	0x00000001


	//----- nvinfo : EIATTR_CRS_STACK_SIZE
	.align		4
.L_51:
        /*07f4*/ 	.byte	0x04, 0x1e
        /*07f6*/ 	.short	(.L_53 - .L_52)
.L_52:
        /*07f8*/ 	.word	0x00000000


	//----- nvinfo : EIATTR_CBANK_PARAM_SIZE
	.align		4
.L_53:
        /*07fc*/ 	.byte	0x03, 0x19
        /*07fe*/ 	.short	0x0800


	//----- nvinfo : EIATTR_PARAM_CBANK
	.align		4
        /*0800*/ 	.byte	0x04, 0x0a
        /*0802*/ 	.short	(.L_55 - .L_54)
	.align		4
.L_54:
        /*0804*/ 	.word	index@(.nv.constant0._ZN7cutlass13device_kernelINS_4gemm6kernel13GemmUniversalIN4cute5tupleIJiiiiEEENS1_10collective13CollectiveMmaINS1_35MainloopSm100TmaUmmaWarpSpecializedILi3ELi2ELi4ENS5_IJNS4_1CILi1EEESB_SB_EEEEENS5_IJNSA_ILi64EEENSA_ILi128EEESF_EEENS_12float_e4m3_tENS5_IJlSB_lEEESH_SI_NS4_8TiledMMAINS4_8MMA_AtomIJNS4_10MMA_TraitsINS4_19SM100_MMA_F8F6F4_SSEJSH_SH_fSE_SF_NS4_17integral_constantINS4_4UMMA5MajorELSP_0EEESQ_NSN_INSO_7ScaleInELSR_0EEESS_EEEEEENS4_6LayoutISC_NS5_IJNSA_ILi0EEESW_SW_EEEEENS5_IJNS4_10UnderscoreESZ_SZ_EEEEENS4_13SM90_TMA_LOADENS4_14ComposedLayoutINS4_7SwizzleILi3ELi4ELi3EEENS4_18smem_ptr_flag_bitsILi8EEENSV_INS5_IJNSA_ILi8EEESF_EEENS5_IJSF_SB_EEEEEEEvNS4_8identityES12_S1C_vS1D_EENS_8epilogue10collective18CollectiveEpilogueINS1F_23Sm100TmaWarpSpecializedILi2ELi2ELi32ELb0ELb0EEEJSG_NS5_IJNSV_ISE_SB_EES1K_EEESH_SI_SH_SI_NS1F_6fusion15FusionCallbacksIS1J_NS1M_17LinearCombinationISH_fSH_fLNS_15FloatRoundStyleE2EEESG_S1L_JEEENS4_5SM1004TMEM4LOAD26SM100_TMEM_LOAD_16dp32b32xES12_NS13_INS14_ILi2ELi4ELi3EEES17_NSV_INS5_IJS18_SE_EEENS5_IJSE_SB_EEEEEEENS4_39AutoVectorizingCopyWithAssumedAlignmentILi128EEENS4_14SM90_TMA_STOREES20_S22_S22_EEEvvEEEEvNT_6ParamsE)
        /*0808*/ 	.short	0x0380
        /*080a*/ 	.short	0x0800


	//----- nvinfo : EIATTR_SW_WAR
	.align		4
.L_55:
        /*080c*/ 	.byte	0x04, 0x36
        /*080e*/ 	.short	(.L_57 - .L_56)
.L_56:
        /*0810*/ 	.word	0x00000008
.L_57:


//--------------------- .nv.callgraph             --------------------------
	.section	.nv.callgraph,"",@"SHT_CUDA_CALLGRAPH"
	.align	4
	.sectionentsize	8
	.align		4
        /*0000*/ 	.word	0x00000000
	.align		4
        /*0004*/ 	.word	0xffffffff
	.align		4
        /*0008*/ 	.word	index@(_ZN7cutlass13device_kernelINS_4gemm6kernel13GemmUniversalIN4cute5tupleIJiiiiEEENS1_10collective13CollectiveMmaINS1_35MainloopSm100TmaUmmaWarpSpecializedILi3ELi2ELi4ENS5_IJNS4_1CILi1EEESB_SB_EEEEENS5_IJNSA_ILi64EEENSA_ILi128EEESF_EEENS_12float_e4m3_tENS5_IJlSB_lEEESH_SI_NS4_8TiledMMAINS4_8MMA_AtomIJNS4_10MMA_TraitsINS4_19SM100_MMA_F8F6F4_SSEJSH_SH_fSE_SF_NS4_17integral_constantINS4_4UMMA5MajorELSP_0EEESQ_NSN_INSO_7ScaleInELSR_0EEESS_EEEEEENS4_6LayoutISC_NS5_IJNSA_ILi0EEESW_SW_EEEEENS5_IJNS4_10UnderscoreESZ_SZ_EEEEENS4_13SM90_TMA_LOADENS4_14ComposedLayoutINS4_7SwizzleILi3ELi4ELi3EEENS4_18smem_ptr_flag_bitsILi8EEENSV_INS5_IJNSA_ILi8EEESF_EEENS5_IJSF_SB_EEEEEEEvNS4_8identityES12_S1C_vS1D_EENS_8epilogue10collective18CollectiveEpilogueINS1F_23Sm100TmaWarpSpecializedILi2ELi2ELi32ELb0ELb0EEEJSG_NS5_IJNSV_ISE_SB_EES1K_EEESH_SI_SH_SI_NS1F_6fusion15FusionCallbacksIS1J_NS1M_17LinearCombinationISH_fSH_fLNS_15FloatRoundStyleE2EEESG_S1L_JEEENS4_5SM1004TMEM4LOAD26SM100_TMEM_LOAD_16dp32b32xES12_NS13_INS14_ILi2ELi4ELi3EEES17_NSV_INS5_IJS18_SE_EEENS5_IJSE_SB_EEEEEEENS4_39AutoVectorizingCopyWithAssumedAlignmentILi128EEENS4_14SM90_TMA_STOREES20_S22_S22_EEEvvEEEEvNT_6ParamsE)
	.align		4
        /*000c*/ 	.word	index@(__assertfail)
	.align		4
        /*0010*/ 	.word	0x00000000
	.align		4
        /*0014*/ 	.word	0xfffffffe
	.align		4
        /*0018*/ 	.word	0x00000000
	.align		4
        /*001c*/ 	.word	0xfffffffd
	.align		4
        /*0020*/ 	.word	0x00000000
	.align		4
        /*0024*/ 	.word	0xfffffffc


//--------------------- .nv.constant4             --------------------------
	.section	.nv.constant4,"a",@progbits
	.align	8
	.align		8
.nv.constant4:
        /*0000*/ 	.dword	__assertfail
	.align		8
        /*0008*/ 	.dword	__unnamed_1
	.align		8
        /*0010*/ 	.dword	__unnamed_2
	.align		8
        /*0018*/ 	.dword	_ZN40_INTERNAL_0a6c10e8_4_k_cu_fa23f14f_250504cuda3std3__45__cpo5beginE
	.align		8
        /*0020*/ 	.dword	_ZN40_INTERNAL_0a6c10e8_4_k_cu_fa23f14f_250504cuda3std3__45__cpo3endE
	.align		8
        /*0028*/ 	.dword	_ZN40_INTERNAL_0a6c10e8_4_k_cu_fa23f14f_250504cuda3std3__45__cpo6cbeginE
	.align		8
        /*0030*/ 	.dword	_ZN40_INTERNAL_0a6c10e8_4_k_cu_fa23f14f_250504cuda3std3__45__cpo4cendE
	.align		8
        /*0038*/ 	.dword	_ZN40_INTERNAL_0a6c10e8_4_k_cu_fa23f14f_250504cuda3std3__442_GLOBAL__N__0a6c10e8_4_k_cu_fa23f14f_250506ignoreE
	.align		8
        /*0040*/ 	.dword	_ZN40_INTERNAL_0a6c10e8_4_k_cu_fa23f14f_250504cuda3std3__419piecewise_constructE
	.align		8
        /*0048*/ 	.dword	_ZN40_INTERNAL_0a6c10e8_4_k_cu_fa23f14f_250504cuda3std3__48in_placeE
	.align		8
        /*0050*/ 	.dword	_ZN40_INTERNAL_0a6c10e8_4_k_cu_fa23f14f_250504cuda3std6ranges3__45__cpo4swapE
	.align		8
        /*0058*/ 	.dword	_ZN40_INTERNAL_0a6c10e8_4_k_cu_fa23f14f_250504cuda3std6ranges3__45__cpo9iter_moveE
	.align		8
        /*0060*/ 	.dword	_ZN40_INTERNAL_0a6c10e8_4_k_cu_fa23f14f_250504cute7productE
	.align		8
        /*0068*/ 	.dword	_ZN40_INTERNAL_0a6c10e8_4_k_cu_fa23f14f_250504cute1_E
	.align		8
        /*0070*/ 	.dword	$str$25
	.align		8
        /*0078*/ 	.dword	$str$26
	.align		8
        /*0080*/ 	.dword	$str$27
	.align		8
        /*0088*/ 	.dword	$str$28


//--------------------- .text._ZN7cutlass13device_kernelINS_4gemm6kernel13GemmUniversalIN4cute5tupleIJiiiiEEENS1_10collective13CollectiveMmaINS1_35MainloopSm100TmaUmmaWarpSpecializedILi3ELi2ELi4ENS5_IJNS4_1CILi1EEESB_SB_EEEEENS5_IJNSA_ILi64EEENSA_ILi128EEESF_EEENS_12float_e4m3_tENS5_IJlSB_lEEESH_SI_NS4_8TiledMMAINS4_8MMA_AtomIJNS4_10MMA_TraitsINS4_19SM100_MMA_F8F6F4_SSEJSH_SH_fSE_SF_NS4_17integral_constantINS4_4UMMA5MajorELSP_0EEESQ_NSN_INSO_7ScaleInELSR_0EEESS_EEEEEENS4_6LayoutISC_NS5_IJNSA_ILi0EEESW_SW_EEEEENS5_IJNS4_10UnderscoreESZ_SZ_EEEEENS4_13SM90_TMA_LOADENS4_14ComposedLayoutINS4_7SwizzleILi3ELi4ELi3EEENS4_18smem_ptr_flag_bitsILi8EEENSV_INS5_IJNSA_ILi8EEESF_EEENS5_IJSF_SB_EEEEEEEvNS4_8identityES12_S1C_vS1D_EENS_8epilogue10collective18CollectiveEpilogueINS1F_23Sm100TmaWarpSpecializedILi2ELi2ELi32ELb0ELb0EEEJSG_NS5_IJNSV_ISE_SB_EES1K_EEESH_SI_SH_SI_NS1F_6fusion15FusionCallbacksIS1J_NS1M_17LinearCombinationISH_fSH_fLNS_15FloatRoundStyleE2EEESG_S1L_JEEENS4_5SM1004TMEM4LOAD26SM100_TMEM_LOAD_16dp32b32xES12_NS13_INS14_ILi2ELi4ELi3EEES17_NSV_INS5_IJS18_SE_EEENS5_IJSE_SB_EEEEEEENS4_39AutoVectorizingCopyWithAssumedAlignmentILi128EEENS4_14SM90_TMA_STOREES20_S22_S22_EEEvvEEEEvNT_6ParamsE --------------------------
	.section	.text._ZN7cutlass13device_kernelINS_4gemm6kernel13GemmUniversalIN4cute5tupleIJiiiiEEENS1_10collective13CollectiveMmaINS1_35MainloopSm100TmaUmmaWarpSpecializedILi3ELi2ELi4ENS5_IJNS4_1CILi1EEESB_SB_EEEEENS5_IJNSA_ILi64EEENSA_ILi128EEESF_EEENS_12float_e4m3_tENS5_IJlSB_lEEESH_SI_NS4_8TiledMMAINS4_8MMA_AtomIJNS4_10MMA_TraitsINS4_19SM100_MMA_F8F6F4_SSEJSH_SH_fSE_SF_NS4_17integral_constantINS4_4UMMA5MajorELSP_0EEESQ_NSN_INSO_7ScaleInELSR_0EEESS_EEEEEENS4_6LayoutISC_NS5_IJNSA_ILi0EEESW_SW_EEEEENS5_IJNS4_10UnderscoreESZ_SZ_EEEEENS4_13SM90_TMA_LOADENS4_14ComposedLayoutINS4_7SwizzleILi3ELi4ELi3EEENS4_18smem_ptr_flag_bitsILi8EEENSV_INS5_IJNSA_ILi8EEESF_EEENS5_IJSF_SB_EEEEEEEvNS4_8identityES12_S1C_vS1D_EENS_8epilogue10collective18CollectiveEpilogueINS1F_23Sm100TmaWarpSpecializedILi2ELi2ELi32ELb0ELb0EEEJSG_NS5_IJNSV_ISE_SB_EES1K_EEESH_SI_SH_SI_NS1F_6fusion15FusionCallbacksIS1J_NS1M_17LinearCombinationISH_fSH_fLNS_15FloatRoundStyleE2EEESG_S1L_JEEENS4_5SM1004TMEM4LOAD26SM100_TMEM_LOAD_16dp32b32xES12_NS13_INS14_ILi2ELi4ELi3EEES17_NSV_INS5_IJS18_SE_EEENS5_IJSE_SB_EEEEEEENS4_39AutoVectorizingCopyWithAssumedAlignmentILi128EEENS4_14SM90_TMA_STOREES20_S22_S22_EEEvvEEEEvNT_6ParamsE,"ax",@progbits
	.align	128
.text._ZN7cutlass13device_kernelINS_4gemm6kernel13GemmUniversalIN4cute5tupleIJiiiiEEENS1_10collective13CollectiveMmaINS1_35MainloopSm100TmaUmmaWarpSpecializedILi3ELi2ELi4ENS5_IJNS4_1CILi1EEESB_SB_EEEEENS5_IJNSA_ILi64EEENSA_ILi128EEESF_EEENS_12float_e4m3_tENS5_IJlSB_lEEESH_SI_NS4_8TiledMMAINS4_8MMA_AtomIJNS4_10MMA_TraitsINS4_19SM100_MMA_F8F6F4_SSEJSH_SH_fSE_SF_NS4_17integral_constantINS4_4UMMA5MajorELSP_0EEESQ_NSN_INSO_7ScaleInELSR_0EEESS_EEEEEENS4_6LayoutISC_NS5_IJNSA_ILi0EEESW_SW_EEEEENS5_IJNS4_10UnderscoreESZ_SZ_EEEEENS4_13SM90_TMA_LOADENS4_14ComposedLayoutINS4_7SwizzleILi3ELi4ELi3EEENS4_18smem_ptr_flag_bitsILi8EEENSV_INS5_IJNSA_ILi8EEESF_EEENS5_IJSF_SB_EEEEEEEvNS4_8identityES12_S1C_vS1D_EENS_8epilogue10collective18CollectiveEpilogueINS1F_23Sm100TmaWarpSpecializedILi2ELi2ELi32ELb0ELb0EEEJSG_NS5_IJNSV_ISE_SB_EES1K_EEESH_SI_SH_SI_NS1F_6fusion15FusionCallbacksIS1J_NS1M_17LinearCombinationISH_fSH_fLNS_15FloatRoundStyleE2EEESG_S1L_JEEENS4_5SM1004TMEM4LOAD26SM100_TMEM_LOAD_16dp32b32xES12_NS13_INS14_ILi2ELi4ELi3EEES17_NSV_INS5_IJS18_SE_EEENS5_IJSE_SB_EEEEEEENS4_39AutoVectorizingCopyWithAssumedAlignmentILi128EEENS4_14SM90_TMA_STOREES20_S22_S22_EEEvvEEEEvNT_6ParamsE:
        .type           _ZN7cutlass13device_kernelINS_4gemm6kernel13GemmUniversalIN4cute5tupleIJiiiiEEENS1_10collective13CollectiveMmaINS1_35MainloopSm100TmaUmmaWarpSpecializedILi3ELi2ELi4ENS5_IJNS4_1CILi1EEESB_SB_EEEEENS5_IJNSA_ILi64EEENSA_ILi128EEESF_EEENS_12float_e4m3_tENS5_IJlSB_lEEESH_SI_NS4_8TiledMMAINS4_8MMA_AtomIJNS4_10MMA_TraitsINS4_19SM100_MMA_F8F6F4_SSEJSH_SH_fSE_SF_NS4_17integral_constantINS4_4UMMA5MajorELSP_0EEESQ_NSN_INSO_7ScaleInELSR_0EEESS_EEEEEENS4_6LayoutISC_NS5_IJNSA_ILi0EEESW_SW_EEEEENS5_IJNS4_10UnderscoreESZ_SZ_EEEEENS4_13SM90_TMA_LOADENS4_14ComposedLayoutINS4_7SwizzleILi3ELi4ELi3EEENS4_18smem_ptr_flag_bitsILi8EEENSV_INS5_IJNSA_ILi8EEESF_EEENS5_IJSF_SB_EEEEEEEvNS4_8identityES12_S1C_vS1D_EENS_8epilogue10collective18CollectiveEpilogueINS1F_23Sm100TmaWarpSpecializedILi2ELi2ELi32ELb0ELb0EEEJSG_NS5_IJNSV_ISE_SB_EES1K_EEESH_SI_SH_SI_NS1F_6fusion15FusionCallbacksIS1J_NS1M_17LinearCombinationISH_fSH_fLNS_15FloatRoundStyleE2EEESG_S1L_JEEENS4_5SM1004TMEM4LOAD26SM100_TMEM_LOAD_16dp32b32xES12_NS13_INS14_ILi2ELi4ELi3EEES17_NSV_INS5_IJS18_SE_EEENS5_IJSE_SB_EEEEEEENS4_39AutoVectorizingCopyWithAssumedAlignmentILi128EEENS4_14SM90_TMA_STOREES20_S22_S22_EEEvvEEEEvNT_6ParamsE,@function
        .size           _ZN7cutlass13device_kernelINS_4gemm6kernel13GemmUniversalIN4cute5tupleIJiiiiEEENS1_10collective13CollectiveMmaINS1_35MainloopSm100TmaUmmaWarpSpecializedILi3ELi2ELi4ENS5_IJNS4_1CILi1EEESB_SB_EEEEENS5_IJNSA_ILi64EEENSA_ILi128EEESF_EEENS_12float_e4m3_tENS5_IJlSB_lEEESH_SI_NS4_8TiledMMAINS4_8MMA_AtomIJNS4_10MMA_TraitsINS4_19SM100_MMA_F8F6F4_SSEJSH_SH_fSE_SF_NS4_17integral_constantINS4_4UMMA5MajorELSP_0EEESQ_NSN_INSO_7ScaleInELSR_0EEESS_EEEEEENS4_6LayoutISC_NS5_IJNSA_ILi0EEESW_SW_EEEEENS5_IJNS4_10UnderscoreESZ_SZ_EEEEENS4_13SM90_TMA_LOADENS4_14ComposedLayoutINS4_7SwizzleILi3ELi4ELi3EEENS4_18smem_ptr_flag_bitsILi8EEENSV_INS5_IJNSA_ILi8EEESF_EEENS5_IJSF_SB_EEEEEEEvNS4_8identityES12_S1C_vS1D_EENS_8epilogue10collective18CollectiveEpilogueINS1F_23Sm100TmaWarpSpecializedILi2ELi2ELi32ELb0ELb0EEEJSG_NS5_IJNSV_ISE_SB_EES1K_EEESH_SI_SH_SI_NS1F_6fusion15FusionCallbacksIS1J_NS1M_17LinearCombinationISH_fSH_fLNS_15FloatRoundStyleE2EEESG_S1L_JEEENS4_5SM1004TMEM4LOAD26SM100_TMEM_LOAD_16dp32b32xES12_NS13_INS14_ILi2ELi4ELi3EEES17_NSV_INS5_IJS18_SE_EEENS5_IJSE_SB_EEEEEEENS4_39AutoVectorizingCopyWithAssumedAlignmentILi128EEENS4_14SM90_TMA_STOREES20_S22_S22_EEEvvEEEEvNT_6ParamsE,(.L_x_139 - _ZN7cutlass13device_kernelINS_4gemm6kernel13GemmUniversalIN4cute5tupleIJiiiiEEENS1_10collective13CollectiveMmaINS1_35MainloopSm100TmaUmmaWarpSpecializedILi3ELi2ELi4ENS5_IJNS4_1CILi1EEESB_SB_EEEEENS5_IJNSA_ILi64EEENSA_ILi128EEESF_EEENS_12float_e4m3_tENS5_IJlSB_lEEESH_SI_NS4_8TiledMMAINS4_8MMA_AtomIJNS4_10MMA_TraitsINS4_19SM100_MMA_F8F6F4_SSEJSH_SH_fSE_SF_NS4_17integral_constantINS4_4UMMA5MajorELSP_0EEESQ_NSN_INSO_7ScaleInELSR_0EEESS_EEEEEENS4_6LayoutISC_NS5_IJNSA_ILi0EEESW_SW_EEEEENS5_IJNS4_10UnderscoreESZ_SZ_EEEEENS4_13SM90_TMA_LOADENS4_14ComposedLayoutINS4_7SwizzleILi3ELi4ELi3EEENS4_18smem_ptr_flag_bitsILi8EEENSV_INS5_IJNSA_ILi8EEESF_EEENS5_IJSF_SB_EEEEEEEvNS4_8identityES12_S1C_vS1D_EENS_8epilogue10collective18CollectiveEpilogueINS1F_23Sm100TmaWarpSpecializedILi2ELi2ELi32ELb0ELb0EEEJSG_NS5_IJNSV_ISE_SB_EES1K_EEESH_SI_SH_SI_NS1F_6fusion15FusionCallbacksIS1J_NS1M_17LinearCombinationISH_fSH_fLNS_15FloatRoundStyleE2EEESG_S1L_JEEENS4_5SM1004TMEM4LOAD26SM100_TMEM_LOAD_16dp32b32xES12_NS13_INS14_ILi2ELi4ELi3EEES17_NSV_INS5_IJS18_SE_EEENS5_IJSE_SB_EEEEEEENS4_39AutoVectorizingCopyWithAssumedAlignmentILi128EEENS4_14SM90_TMA_STOREES20_S22_S22_EEEvvEEEEvNT_6ParamsE)
        .other          _ZN7cutlass13device_kernelINS_4gemm6kernel13GemmUniversalIN4cute5tupleIJiiiiEEENS1_10collective13CollectiveMmaINS1_35MainloopSm100TmaUmmaWarpSpecializedILi3ELi2ELi4ENS5_IJNS4_1CILi1EEESB_SB_EEEEENS5_IJNSA_ILi64EEENSA_ILi128EEESF_EEENS_12float_e4m3_tENS5_IJlSB_lEEESH_SI_NS4_8TiledMMAINS4_8MMA_AtomIJNS4_10MMA_TraitsINS4_19SM100_MMA_F8F6F4_SSEJSH_SH_fSE_SF_NS4_17integral_constantINS4_4UMMA5MajorELSP_0EEESQ_NSN_INSO_7ScaleInELSR_0EEESS_EEEEEENS4_6LayoutISC_NS5_IJNSA_ILi0EEESW_SW_EEEEENS5_IJNS4_10UnderscoreESZ_SZ_EEEEENS4_13SM90_TMA_LOADENS4_14ComposedLayoutINS4_7SwizzleILi3ELi4ELi3EEENS4_18smem_ptr_flag_bitsILi8EEENSV_INS5_IJNSA_ILi8EEESF_EEENS5_IJSF_SB_EEEEEEEvNS4_8identityES12_S1C_vS1D_EENS_8epilogue10collective18CollectiveEpilogueINS1F_23Sm100TmaWarpSpecializedILi2ELi2ELi32ELb0ELb0EEEJSG_NS5_IJNSV_ISE_SB_EES1K_EEESH_SI_SH_SI_NS1F_6fusion15FusionCallbacksIS1J_NS1M_17LinearCombinationISH_fSH_fLNS_15FloatRoundStyleE2EEESG_S1L_JEEENS4_5SM1004TMEM4LOAD26SM100_TMEM_LOAD_16dp32b32xES12_NS13_INS14_ILi2ELi4ELi3EEES17_NSV_INS5_IJS18_SE_EEENS5_IJSE_SB_EEEEEEENS4_39AutoVectorizingCopyWithAssumedAlignmentILi128EEENS4_14SM90_TMA_STOREES20_S22_S22_EEEvvEEEEvNT_6ParamsE,@"STO_CUDA_ENTRY STV_DEFAULT"
_ZN7cutlass13device_kernelINS_4gemm6kernel13GemmUniversalIN4cute5tupleIJiiiiEEENS1_10collective13CollectiveMmaINS1_35MainloopSm100TmaUmmaWarpSpecializedILi3ELi2ELi4ENS5_IJNS4_1CILi1EEESB_SB_EEEEENS5_IJNSA_ILi64EEENSA_ILi128EEESF_EEENS_12float_e4m3_tENS5_IJlSB_lEEESH_SI_NS4_8TiledMMAINS4_8MMA_AtomIJNS4_10MMA_TraitsINS4_19SM100_MMA_F8F6F4_SSEJSH_SH_fSE_SF_NS4_17integral_constantINS4_4UMMA5MajorELSP_0EEESQ_NSN_INSO_7ScaleInELSR_0EEESS_EEEEEENS4_6LayoutISC_NS5_IJNSA_ILi0EEESW_SW_EEEEENS5_IJNS4_10UnderscoreESZ_SZ_EEEEENS4_13SM90_TMA_LOADENS4_14ComposedLayoutINS4_7SwizzleILi3ELi4ELi3EEENS4_18smem_ptr_flag_bitsILi8EEENSV_INS5_IJNSA_ILi8EEESF_EEENS5_IJSF_SB_EEEEEEEvNS4_8identityES12_S1C_vS1D_EENS_8epilogue10collective18CollectiveEpilogueINS1F_23Sm100TmaWarpSpecializedILi2ELi2ELi32ELb0ELb0EEEJSG_NS5_IJNSV_ISE_SB_EES1K_EEESH_SI_SH_SI_NS1F_6fusion15FusionCallbacksIS1J_NS1M_17LinearCombinationISH_fSH_fLNS_15FloatRoundStyleE2EEESG_S1L_JEEENS4_5SM1004TMEM4LOAD26SM100_TMEM_LOAD_16dp32b32xES12_NS13_INS14_ILi2ELi4ELi3EEES17_NSV_INS5_IJS18_SE_EEENS5_IJSE_SB_EEEEEEENS4_39AutoVectorizingCopyWithAssumedAlignmentILi128EEENS4_14SM90_TMA_STOREES20_S22_S22_EEEvvEEEEvNT_6ParamsE:
[----:B------:R-:W1:Y:S01]  /*0000*/  LDC R1, c[0x0][0x37c] ;  /* 0x0000df00ff017b82 */ /* 0x000e620000000800 */
[----:B------:R-:W2:Y:S01]  /*0010*/  S2R R108, SR_TID.X ;  /* 0x00000000006c7919 */ /* 0x000ea20000002100 */
[----:B------:R-:W3:Y:S01]  /*0020*/  LDCU.64 UR4, c[0x0][0x890] ;  /* 0x00011200ff0477ac */ /* 0x000ee20008000a00 */
[----:B------:R-:W-:Y:S02]  /*0030*/  PRMT R95, RZ, 0x7610, R95 ;  /* 0x00007610ff5f7816 */ /* 0x000fe4000000005f */
[----:B------:R-:W-:Y:S01]  /*0040*/  ELECT P5, URZ, PT ;  /* 0x0000000000ff782f */ /* 0x000fe200038a0000 */
[----:B------:R-:W4:Y:S01]  /*0050*/  LDCU.64 UR46, c[0x0][0x358] ;  /* 0x00006b00ff2e77ac */ /* 0x000f220008000a00 */
[----:B---3--:R-:W-:-:S04]  /*0060*/  UISETP.NE.U32.AND UP0, UPT, UR4, URZ, UPT ;  /* 0x000000ff0400728c */ /* 0x008fc8000bf05070 */
[----:B------:R-:W-:Y:S01]  /*0070*/  UISETP.NE.AND.EX UP0, UPT, UR5, URZ, UPT, UP0 ;  /* 0x000000ff0500728c */ /* 0x000fe2000bf05300 */
[----:B--2---:R-:W-:-:S05]  /*0080*/  SHF.R.U32.HI R101, RZ, 0x5, R108 ;  /* 0x00000005ff657819 */ /* 0x004fca000001166c */
[----:B------:R-:W2:Y:S02]  /*0090*/  SHFL.IDX PT, R0, R101, RZ, 0x1f ;  /* 0x00001fff65007589 */ /* 0x000ea400000e0000 */
[----:B--2---:R-:W-:Y:S01]  /*00a0*/  R2UR UR8, R0 ;  /* 0x00000000000872ca */ /* 0x004fe200000e0000 */
[----:B-1--4-:R-:W-:-:S14]  /*00b0*/  BRA.U UP0, `(.L_x_0) ;  /* 0x00000001002c7547 */ /* 0x012fdc000b800000 */
[----:B------:R-:W1:Y:S02]  /*00c0*/  LDCU.64 UR6, c[0x0][0x888] ;  /* 0x00011100ff0677ac */ /* 0x000e640008000a00 */
[----:B-1----:R-:W-:-:S04]  /*00d0*/  UISETP.NE.U32.AND UP0, UPT, UR6, URZ, UPT ;  /* 0x000000ff0600728c */ /* 0x002fc8000bf05070 */
[----:B------:R-:W-:-:S09]  /*00e0*/  UISETP.NE.AND.EX UP0, UPT, UR7, URZ, UPT, UP0 ;  /* 0x000000ff0700728c */ /* 0x000fd2000bf05300 */
[----:B------:R-:W-:Y:S05]  /*00f0*/  BRA.U !UP0, `(.L_x_1) ;  /* 0x0000000108107547 */ /* 0x000fea000b800000 */
[----:B------:R-:W1:Y:S02]  /*0100*/  LDC.64 R2, c[0x0][0x888] ;  /* 0x00022200ff027b82 */ /* 0x000e640000000a00 */
[----:B-1----:R1:W5:Y:S01]  /*0110*/  LDG.E R49, desc[UR46][R2.64] ;  /* 0x0000002e02317981 */ /* 0x002362000c1e1900 */
[----:B------:R-:W-:Y:S01]  /*0120*/  HFMA2 R95, -RZ, RZ, 0, 5.9604644775390625e-08 ;  /* 0x00000001ff5f7431 */ /* 0x000fe200000001ff */
[----:B------:R-:W-:Y:S05]  /*0130*/  BRA `(.L_x_0) ;  /* 0x00000000000c7947 */ /* 0x000fea0003800000 */
.L_x_1:
[----:B------:R-:W1:Y:S01]  /*0140*/  LDCU UR6, c[0x0][0x880] ;  /* 0x00011000ff0677ac */ /* 0x000e620008000800 */
[----:B------:R-:W-:Y:S01]  /*0150*/  HFMA2 R95, -RZ, RZ, 0, 5.9604644775390625e-08 ;  /* 0x00000001ff5f7431 */ /* 0x000fe200000001ff */
[----:B-1----:R-:W-:-:S07]  /*0160*/  MOV R49, UR6 ;  /* 0x0000000600317c02 */ /* 0x002fce0008000f00 */
.L_x_0:
[----:B------:R-:W2:Y:S02]  /*0170*/  LDCU.64 UR6, c[0x0][0x8b0] ;  /* 0x00011600ff0677ac */ /* 0x000ea40008000a00 */
[----:B--2---:R-:W-:-:S04]  /*0180*/  UISETP.NE.U32.AND UP0, UPT, UR6, URZ, UPT ;  /* 0x000000ff0600728c */ /* 0x004fc8000bf05070 */
[----:B------:R-:W-:-:S09]  /*0190*/  UISETP.NE.AND.EX UP0, UPT, UR7, URZ, UPT, UP0 ;  /* 0x000000ff0700728c */ /* 0x000fd2000bf05300 */
[----:B------:R-:W-:Y:S05]  /*01a0*/  BRA.U UP0, `(.L_x_2) ;  /* 0x0000000100247547 */ /* 0x000fea000b800000 */
[----:B------:R-:W2:Y:S02]  /*01b0*/  LDCU.64 UR6, c[0x0][0x8a8] ;  /* 0x00011500ff0677ac */ /* 0x000ea40008000a00 */
[----:B--2---:R-:W-:-:S04]  /*01c0*/  UISETP.NE.U32.AND UP0, UPT, UR6, URZ, UPT ;  /* 0x000000ff0600728c */ /* 0x004fc8000bf05070 */
[----:B------:R-:W-:-:S09]  /*01d0*/  UISETP.NE.AND.EX UP0, UPT, UR7, URZ, UPT, UP0 ;  /* 0x000000ff0700728c */ /* 0x000fd2000bf05300 */
[----:B------:R-:W-:Y:S05]  /*01e0*/  BRA.U !UP0, `(.L_x_3) ;  /* 0x00000001080c7547 */ /* 0x000fea000b800000 */
[----:B-1----:R-:W1:Y:S02]  /*01f0*/  LDC.64 R2, c[0x0][0x8a8] ;  /* 0x00022a00ff027b82 */ /* 0x002e640000000a00 */
[----:B-1----:R2:W5:Y:S01]  /*0200*/  LDG.E R47, desc[UR46][R2.64] ;  /* 0x0000002e022f7981 */ /* 0x002562000c1e1900 */
[----:B------:R-:W-:Y:S05]  /*0210*/  BRA `(.L_x_2) ;  /* 0x0000000000087947 */ /* 0x000fea0003800000 */
.L_x_3:
[----:B------:R-:W2:Y:S02]  /*0220*/  LDCU UR6, c[0x0][0x8a0] ;  /* 0x00011400ff0677ac */ /* 0x000ea40008000800 */
[----:B--2---:R-:W-:Y:S02]  /*0230*/  MOV R47, UR6 ;  /* 0x00000006002f7c02 */ /* 0x004fe40008000f00 */
.L_x_2:
[----:B------:R-:W-:Y:S01]  /*0240*/  IMAD.U32 R0, RZ, RZ, UR8 ;  /* 0x00000008ff007e24 */ /* 0x000fe2000f8e00ff */
[----:B------:R-:W-:Y:S04]  /*0250*/  BSSY.RECONVERGENT B0, `(.L_x_4) ;  /* 0x000000c000007945 */ /* 0x000fe80003800200 */
[C---:B------:R-:W-:Y:S02]  /*0260*/  ISETP.NE.OR P1, PT, R0.reuse, 0x1, !P5 ;  /* 0x000000010000780c */ /* 0x040fe40006f25670 */
[----:B------:R-:W-:-:S11]  /*0270*/  ISETP.NE.OR P0, PT, R0, 0x3, !P5 ;  /* 0x000000030000780c */ /* 0x000fd60006f05670 */
[----:B------:R-:W-:Y:S05]  /*0280*/  @P1 BRA `(.L_x_5) ;  /* 0x0000000000201947 */ /* 0x000fea0003800000 */
[----:B------:R-:W3:Y:S02]  /*0290*/  LDCU.64 UR6, c[0x0][0x348] ;  /* 0x00006900ff0677ac */ /* 0x000ee40008000a00 */
[----:B---3--:R-:W-:Y:S02]  /*02a0*/  UIADD3 UR10, UP1, UPT, UR6, 0x80, URZ ;  /* 0x00000080060a7890 */ /* 0x008fe4000ff3e0ff */
[----:B------:R-:W-:Y:S02]  /*02b0*/  UIADD3 UR6, UP0, UPT, UR6, 0x180, URZ ;  /* 0x0000018006067890 */ /* 0x000fe4000ff1e0ff */
[----:B------:R-:W-:Y:S02]  /*02c0*/  UIADD3.X UR11, UPT, UPT, URZ, UR7, URZ, UP1, !UPT ;  /* 0x00000007ff0b7290 */ /* 0x000fe40008ffe4ff */
[----:B------:R-:W-:-:S07]  /*02d0*/  UIADD3.X UR7, UPT, UPT, URZ, UR7, URZ, UP0, !UPT ;  /* 0x00000007ff077290 */ /* 0x000fce00087fe4ff */
[----:B------:R3:W-:Y:S02]  /*02e0*/  UTMACCTL.PF [UR10] ;  /* 0x000000000a0079b9 */ /* 0x0007e40008040000 */
[----:B------:R3:W-:Y:S02]  /*02f0*/  UTMACCTL.PF [UR6] ;  /* 0x00000000060079b9 */ /* 0x0007e40008040000 */
[----:B---3--:R-:W-:Y:S01]  /*0300*/  NOP ;  /* 0x0000000000007918 */ /* 0x008fe20000000000 */
.L_x_5:
[----:B------:R-:W-:Y:S05]  /*0310*/  BSYNC.RECONVERGENT B0 ;  /* 0x0000000000007941 */ /* 0x000fea0003800200 */
.L_x_4:
[----:B------:R-:W-:Y:S04]  /*0320*/  BSSY.RECONVERGENT B0, `(.L_x_6) ;  /* 0x000000a000007945 */ /* 0x000fe80003800200 */
        /* <DEDUP_REMOVED lines=9> */
.L_x_7:
[----:B------:R-:W-:Y:S05]  /*03c0*/  BSYNC.RECONVERGENT B0 ;  /* 0x0000000000007941 */ /* 0x000fea0003800200 */
.L_x_6:
[----:B------:R-:W3:Y:S01]  /*03d0*/  LDCU.64 UR6, c[0x0][0x888] ;  /* 0x00011100ff0677ac */ /* 0x000ee20008000a00 */
[----:B------:R-:W-:Y:S02]  /*03e0*/  UISETP.EQ.U32.AND UP1, UPT, UR4, URZ, UPT ;  /* 0x000000ff0400728c */ /* 0x000fe4000bf22070 */
[----:B------:R-:W-:Y:S02]  /*03f0*/  UPLOP3.LUT UP2, UPT, UPT, UPT, UPT, 0x80, 0x8 ;  /* 0x000000000008789c */ /* 0x000fe40003f4f070 */
[----:B---3--:R-:W-:-:S04]  /*0400*/  UISETP.NE.U32.AND UP0, UPT, UR6, URZ, UPT ;  /* 0x000000ff0600728c */ /* 0x008fc8000bf05070 */
[----:B------:R-:W-:-:S04]  /*0410*/  UISETP.NE.AND.EX UP0, UPT, UR7, URZ, UPT, UP0 ;  /* 0x000000ff0700728c */ /* 0x000fc8000bf05300 */
[----:B------:R-:W-:-:S04]  /*0420*/  UISETP.EQ.OR.EX UP3, UPT, UR5, URZ, !UP0, UP1 ;  /* 0x000000ff0500728c */ /* 0x000fc8000c762710 */
[----:B------:R-:W-:-:S05]  /*0430*/  UP2UR UR50, UPR, URZ, 0x8 ;  /* 0x00000008ff327883 */ /* 0x000fca0008000000 */
[----:B------:R-:W-:Y:S07]  /*0440*/  BRA.U !UP3, `(.L_x_8) ;  /* 0x000000010b207547 */ /* 0x000fee000b800000 */
[----:B------:R-:W-:Y:S01]  /*0450*/  UISETP.NE.U32.AND UP2, UPT, UR4, URZ, UPT ;  /* 0x000000ff0400728c */ /* 0x000fe2000bf45070 */
[----:B-----5:R-:W-:Y:S01]  /*0460*/  FSETP.NEU.AND P0, PT, R49, RZ, PT ;  /* 0x000000ff3100720b */ /* 0x020fe20003f0d000 */
[----:B------:R-:W-:Y:S02]  /*0470*/  USEL UR4, URZ, 0xffffffff, UP0 ;  /* 0xffffffffff047887 */ /* 0x000fe40008000000 */
[----:B------:R-:W-:-:S10]  /*0480*/  UISETP.NE.AND.EX UP2, UPT, UR5, URZ, UPT, UP2 ;  /* 0x000000ff0500728c */ /* 0x000fd4000bf45320 */
[----:B------:R-:W-:Y:S01]  /*0490*/  VOTEU.ANY UP1, P0 ;  /* 0x0000000000ff7886 */ /* 0x000fe20000020100 */
[----:B------:R-:W-:-:S04]  /*04a0*/  @!UP2 USEL UR4, URZ, 0xffffffff, UP1 ;  /* 0xffffffffff04a887 */ /* 0x000fc80008800000 */
[----:B------:R-:W-:-:S04]  /*04b0*/  ULOP3.LUT UR4, UR4, 0x1, URZ, 0xc0, !UPT ;  /* 0x0000000104047892 */ /* 0x000fc8000f8ec0ff */
[----:B------:R-:W-:-:S11]  /*04c0*/  UISETP.NE.U32.AND UP2, UPT, UR4, 0x1, UPT ;  /* 0x000000010400788c */ /* 0x000fd6000bf45070 */
.L_x_8:
[----:B-12---:R-:W1:Y:S01]  /*04d0*/  SHFL.IDX PT, R2, R101, RZ, 0x1f ;  /* 0x00001fff65027589 */ /* 0x006e6200000e0000 */
[----:B------:R-:W-:-:S04]  /*04e0*/  UISETP.NE.AND UP1, UPT, UR8, 0x2, UPT ;  /* 0x000000020800788c */ /* 0x000fc8000bf25270 */
[----:B------:R-:W-:Y:S01]  /*04f0*/  USEL UR6, URZ, 0x1, UP1 ;  /* 0x00000001ff067887 */ /* 0x000fe20008800000 */
[----:B-1----:R-:W-:-:S13]  /*0500*/  ISETP.NE.AND P0, PT, R2, RZ, PT ;  /* 0x000000ff0200720c */ /* 0x002fda0003f05270 */
[----:B------:R-:W-:Y:S05]  /*0510*/  @P0 BRA `(.L_x_9) ;  /* 0x0000000000400947 */ /* 0x000fea0003800000 */
[----:B------:R-:W1:Y:S01]  /*0520*/  S2UR UR5, SR_CgaCtaId ;  /* 0x00000000000579c3 */ /* 0x000e620000008800 */
[----:B------:R-:W-:Y:S01]  /*0530*/  UMOV UR7, 0x400 ;  /* 0x0000040000077882 */ /* 0x000fe20000000000 */
[----:B------:R-:W-:Y:S01]  /*0540*/  UMOV UR4, 0x1 ;  /* 0x0000000100047882 */ /* 0x000fe20000000000 */
[----:B------:R-:W-:Y:S01]  /*0550*/  ELECT P0, URZ, PT ;  /* 0x0000000000ff782f */ /* 0x000fe20003800000 */
[----:B------:R-:W-:-:S04]  /*0560*/  UIADD3 UR10, UPT, UPT, -UR4, 0x100000, URZ ;  /* 0x00100000040a7890 */ /* 0x000fc8000fffe1ff */
[----:B------:R-:W-:Y:S02]  /*0570*/  USHF.L.U32 UR11, UR10, 0xb, URZ ;  /* 0x0000000b0a0b7899 */ /* 0x000fe400080006ff */
[----:B------:R-:W-:Y:S02]  /*0580*/  USHF.L.U32 UR10, UR10, 0x1, URZ ;  /* 0x000000010a0a7899 */ /* 0x000fe400080006ff */
[----:B-1----:R-:W-:Y:S01]  /*0590*/  ULEA UR5, UR5, UR7, 0x18 ;  /* 0x0000000705057291 */ /* 0x002fe2000f8ec0ff */
[----:B------:R-:W1:Y:S11]  /*05a0*/  FENCE.VIEW.ASYNC.S ;  /* 0x00000000000073c6 */ /* 0x000e760000000000 */
[----:B-1----:R1:W2:Y:S01]  /*05b0*/  SYNCS.EXCH.64 URZ, [UR5], UR10 ;  /* 0x0000000a05ff75b2 */ /* 0x0022a20008000100 */
[----:B------:R1:W3:Y:S01]  /*05c0*/  SYNCS.EXCH.64 URZ, [UR5+0x18], UR10 ;  /* 0x0000180a05ff75b2 */ /* 0x0002e20008000100 */
[----:B------:R1:W4:Y:S01]  /*05d0*/  SYNCS.EXCH.64 URZ, [UR5+0x8], UR10 ;  /* 0x0000080a05ff75b2 */ /* 0x0003220008000100 */
[----:B------:R1:W1:Y:S01]  /*05e0*/  SYNCS.EXCH.64 URZ, [UR5+0x20], UR10 ;  /* 0x0000200a05ff75b2 */ /* 0x0002620008000100 */
[----:B------:R1:W1:Y:S01]  /*05f0*/  SYNCS.EXCH.64 URZ, [UR5+0x10], UR10 ;  /* 0x0000100a05ff75b2 */ /* 0x0002620008000100 */
[----:B------:R1:W1:Y:S01]  /*0600*/  SYNCS.EXCH.64 URZ, [UR5+0x28], UR10 ;  /* 0x0000280a05ff75b2 */ /* 0x0002620008000100 */
[----:B------:R-:W-:Y:S01]  /*0610*/  NOP ;  /* 0x0000000000007918 */ /* 0x000fe20000000000 */
.L_x_9:
[----:B------:R-:W2:Y:S01]  /*0620*/  SHFL.IDX PT, R2, R101, RZ, 0x1f ;  /* 0x00001fff65027589 */ /* 0x000ea200000e0000 */
[----:B------:R-:W-:Y:S01]  /*0630*/  NOP ;  /* 0x0000000000007918 */ /* 0x000fe20000000000 */
[----:B--2---:R-:W-:-:S13]  /*0640*/  ISETP.NE.AND P0, PT, R2, 0x1, PT ;  /* 0x000000010200780c */ /* 0x004fda0003f05270 */
[----:B------:R-:W-:Y:S05]  /*0650*/  @P0 BRA `(.L_x_10) ;  /* 0x0000000000480947 */ /* 0x000fea0003800000 */
[----:B------:R-:W2:Y:S01]  /*0660*/  S2UR UR7, SR_CgaCtaId ;  /* 0x00000000000779c3 */ /* 0x000ea20000008800 */
[----:B------:R-:W-:Y:S01]  /*0670*/  UMOV UR9, 0x400 ;  /* 0x0000040000097882 */ /* 0x000fe20000000000 */
[----:B-1----:R-:W-:Y:S01]  /*0680*/  UMOV UR5, 0x20 ;  /* 0x0000002000057882 */ /* 0x002fe20000000000 */
[----:B------:R-:W-:Y:S01]  /*0690*/  UMOV UR4, 0x80 ;  /* 0x0000008000047882 */ /* 0x000fe20000000000 */
[----:B------:R-:W-:-:S04]  /*06a0*/  UIADD3 UR10, UPT, UPT, -UR5, 0x100000, URZ ;  /* 0x00100000050a7890 */ /* 0x000fc8000fffe1ff */
[----:B------:R-:W-:Y:S02]  /*06b0*/  USHF.L.U32 UR11, UR10, 0xb, URZ ;  /* 0x0000000b0a0b7899 */ /* 0x000fe400080006ff */
[----:B------:R-:W-:Y:S02]  /*06c0*/  USHF.L.U32 UR10, UR10, 0x1, URZ ;  /* 0x000000010a0a7899 */ /* 0x000fe400080006ff */
[----:B------:R-:W-:-:S04]  /*06d0*/  UIADD3 UR4, UPT, UPT, -UR4, 0x100000, URZ ;  /* 0x0010000004047890 */ /* 0x000fc8000fffe1ff */
[----:B------:R-:W-:Y:S02]  /*06e0*/  USHF.L.U32 UR5, UR4, 0xb, URZ ;  /* 0x0000000b04057899 */ /* 0x000fe400080006ff */
[----:B------:R-:W-:Y:S01]  /*06f0*/  USHF.L.U32 UR4, UR4, 0x1, URZ ;  /* 0x0000000104047899 */ /* 0x000fe200080006ff */
[----:B------:R-:W-:Y:S01]  /*0700*/  ELECT P0, URZ, PT ;  /* 0x0000000000ff782f */ /* 0x000fe20003800000 */
[----:B--2---:R-:W-:Y:S01]  /*0710*/  ULEA UR7, UR7, UR9, 0x18 ;  /* 0x0000000907077291 */ /* 0x004fe2000f8ec0ff */
[----:B------:R-:W1:Y:S11]  /*0720*/  FENCE.VIEW.ASYNC.S ;  /* 0x00000000000073c6 */ /* 0x000e760000000000 */
[----:B-1----:R2:W1:Y:S01]  /*0730*/  SYNCS.EXCH.64 URZ, [UR7+0x30], UR10 ;  /* 0x0000300a07ff75b2 */ /* 0x0024620008000100 */
[----:B------:R2:W1:Y:S01]  /*0740*/  SYNCS.EXCH.64 URZ, [UR7+0x40], UR4 ;  /* 0x0000400407ff75b2 */ /* 0x0004620008000100 */
[----:B------:R2:W1:Y:S01]  /*0750*/  SYNCS.EXCH.64 URZ, [UR7+0x38], UR10 ;  /* 0x0000380a07ff75b2 */ /* 0x0004620008000100 */
[----:B------:R2:W1:Y:S02]  /*0760*/  SYNCS.EXCH.64 URZ, [UR7+0x48], UR4 ;  /* 0x0000480407ff75b2 */ /* 0x0004640008000100 */
[----:B--2---:R-:W-:Y:S01]  /*0770*/  NOP ;  /* 0x0000000000007918 */ /* 0x004fe20000000000 */
.L_x_10:
[----:B------:R-:W2:Y:S01]  /*0780*/  SHFL.IDX PT, R2, R101, RZ, 0x1f ;  /* 0x00001fff65027589 */ /* 0x000ea200000e0000 */
[----:B------:R-:W-:Y:S01]  /*0790*/  NOP ;  /* 0x0000000000007918 */ /* 0x000fe20000000000 */
[----:B--2---:R-:W-:-:S13]  /*07a0*/  ISETP.NE.AND P0, PT, R2, 0x3, PT ;  /* 0x000000030200780c */ /* 0x004fda0003f05270 */
[----:B------:R-:W-:Y:S05]  /*07b0*/  @P0 BRA `(.L_x_11) ;  /* 0x0000000000300947 */ /* 0x000fea0003800000 */
[----:B-1----:R-:W1:Y:S01]  /*07c0*/  S2UR UR5, SR_CgaCtaId ;  /* 0x00000000000579c3 */ /* 0x002e620000008800 */
        /* <DEDUP_REMOVED lines=8> */
[----:B-1----:R2:W1:Y:S01]  /*0850*/  SYNCS.EXCH.64 URZ, [UR5+0x50], UR10 ;  /* 0x0000500a05ff75b2 */ /* 0x0024620008000100 */
[----:B------:R2:W1:Y:S02]  /*0860*/  SYNCS.EXCH.64 URZ, [UR5+0x58], UR10 ;  /* 0x0000580a05ff75b2 */ /* 0x0004640008000100 */
[----:B--2---:R-:W-:Y:S01]  /*0870*/  NOP ;  /* 0x0000000000007918 */ /* 0x004fe20000000000 */
.L_x_11:
[----:B------:R-:W2:Y:S01]  /*0880*/  SHFL.IDX PT, R2, R101, RZ, 0x1f ;  /* 0x00001fff65027589 */ /* 0x000ea200000e0000 */
[----:B------:R-:W-:Y:S01]  /*0890*/  NOP ;  /* 0x0000000000007918 */ /* 0x000fe20000000000 */
[----:B--2---:R-:W-:-:S13]  /*08a0*/  ISETP.NE.AND P0, PT, R2, 0x4, PT ;  /* 0x000000040200780c */ /* 0x004fda0003f05270 */
[----:B------:R-:W-:Y:S05]  /*08b0*/  @P0 BRA `(.L_x_12) ;  /* 0x00000000004c0947 */ /* 0x000fea0003800000 */
[----:B-1----:R-:W1:Y:S01]  /*08c0*/  S2UR UR5, SR_CgaCtaId ;  /* 0x00000000000579c3 */ /* 0x002e620000008800 */
[----:B------:R-:W-:Y:S01]  /*08d0*/  UMOV UR9, 0x100 ;  /* 0x0000010000097882 */ /* 0x000fe20000000000 */
[----:B------:R-:W-:Y:S01]  /*08e0*/  UMOV UR7, 0x400 ;  /* 0x0000040000077882 */ /* 0x000fe20000000000 */
[----:B------:R-:W-:Y:S01]  /*08f0*/  USEL UR9, UR9, 0xe0, UP2 ;  /* 0x000000e009097887 */ /* 0x000fe20009000000 */
[----:B------:R-:W-:Y:S01]  /*0900*/  UMOV UR4, 0x1 ;  /* 0x0000000100047882 */ /* 0x000fe20000000000 */
[----:B------:R-:W-:Y:S01]  /*0910*/  ELECT P0, URZ, PT ;  /* 0x0000000000ff782f */ /* 0x000fe20003800000 */
[----:B------:R-:W-:-:S04]  /*0920*/  UIADD3 UR10, UPT, UPT, -UR4, 0x100000, URZ ;  /* 0x00100000040a7890 */ /* 0x000fc8000fffe1ff */
[----:B------:R-:W-:Y:S02]  /*0930*/  USHF.L.U32 UR11, UR10, 0xb, URZ ;  /* 0x0000000b0a0b7899 */ /* 0x000fe400080006ff */
[----:B------:R-:W-:Y:S02]  /*0940*/  USHF.L.U32 UR10, UR10, 0x1, URZ ;  /* 0x000000010a0a7899 */ /* 0x000fe400080006ff */
[----:B------:R-:W-:-:S04]  /*0950*/  UIADD3 UR12, UPT, UPT, -UR9, 0x100000, URZ ;  /* 0x00100000090c7890 */ /* 0x000fc8000fffe1ff */
[----:B------:R-:W-:Y:S02]  /*0960*/  USHF.L.U32 UR13, UR12, 0xb, URZ ;  /* 0x0000000b0c0d7899 */ /* 0x000fe400080006ff */
[----:B------:R-:W-:Y:S02]  /*0970*/  USHF.L.U32 UR12, UR12, 0x1, URZ ;  /* 0x000000010c0c7899 */ /* 0x000fe400080006ff */
[----:B-1----:R-:W-:Y:S01]  /*0980*/  ULEA UR5, UR5, UR7, 0x18 ;  /* 0x0000000705057291 */ /* 0x002fe2000f8ec0ff */
[----:B------:R-:W1:Y:S11]  /*0990*/  FENCE.VIEW.ASYNC.S ;  /* 0x00000000000073c6 */ /* 0x000e760000000000 */
[----:B-1----:R2:W1:Y:S01]  /*09a0*/  SYNCS.EXCH.64 URZ, [UR5+0x60], UR10 ;  /* 0x0000600a05ff75b2 */ /* 0x0024620008000100 */
[----:B------:R2:W1:Y:S01]  /*09b0*/  SYNCS.EXCH.64 URZ, [UR5+0x70], UR12 ;  /* 0x0000700c05ff75b2 */ /* 0x0004620008000100 */
[----:B------:R2:W1:Y:S01]  /*09c0*/  SYNCS.EXCH.64 URZ, [UR5+0x68], UR10 ;  /* 0x0000680a05ff75b2 */ /* 0x0004620008000100 */
[----:B------:R2:W1:Y:S02]  /*09d0*/  SYNCS.EXCH.64 URZ, [UR5+0x78], UR12 ;  /* 0x0000780c05ff75b2 */ /* 0x0004640008000100 */
[----:B--2---:R-:W-:Y:S01]  /*09e0*/  NOP ;  /* 0x0000000000007918 */ /* 0x004fe20000000000 */
.L_x_12:
        /* <DEDUP_REMOVED lines=20> */
[----:B------:R2:W1:Y:S01]  /*0b30*/  SYNCS.EXCH.64 URZ, [UR7+0xa8], UR4 ;  /* 0x0000a80407ff75b2 */ /* 0x0004620008000100 */
[----:B------:R2:W1:Y:S01]  /*0b40*/  SYNCS.EXCH.64 URZ, [UR7+0x90], UR10 ;  /* 0x0000900a07ff75b2 */ /* 0x0004620008000100 */
[----:B------:R2:W1:Y:S01]  /*0b50*/  SYNCS.EXCH.64 URZ, [UR7+0xb0], UR4 ;  /* 0x0000b00407ff75b2 */ /* 0x0004620008000100 */
[----:B------:R2:W1:Y:S01]  /*0b60*/  SYNCS.EXCH.64 URZ, [UR7+0x98], UR10 ;  /* 0x0000980a07ff75b2 */ /* 0x0004620008000100 */
[----:B------:R2:W1:Y:S02]  /*0b70*/  SYNCS.EXCH.64 URZ, [UR7+0xb8], UR4 ;  /* 0x0000b80407ff75b2 */ /* 0x0004640008000100 */
[----:B--2---:R-:W-:Y:S01]  /*0b80*/  NOP ;  /* 0x0000000000007918 */ /* 0x004fe20000000000 */
.L_x_13:
        /* <DEDUP_REMOVED lines=18> */
.L_x_14:
[----:B-1----:R-:W1:Y:S01]  /*0cb0*/  S2UR UR5, SR_CTAID.X ;  /* 0x00000000000579c3 */ /* 0x002e620000002500 */
[----:B------:R-:W-:-:S05]  /*0cc0*/  CS2R.32 R96, SR_CgaSize ;  /* 0x0000000000607805 */ /* 0x000fca0000008a00 */
[----:B------:R-:W-:-:S05]  /*0cd0*/  IMAD R96, R96, -0xa0, RZ ;  /* 0xffffff6060607824 */ /* 0x000fca00078e02ff */
[----:B------:R-:W-:-:S14]  /*0ce0*/  R2UR UR9, R96 ;  /* 0x00000000600972ca */ /* 0x000fdc00000e0000 */
[----:B------:R-:W2:Y:S01]  /*0cf0*/  LDCU UR9, c[0x0][UR9+0x2b0] ;  /* 0x00005600090977ac */ /* 0x000ea20008000800 */
[----:B------:R-:W-:Y:S01]  /*0d00*/  NOP ;  /* 0x0000000000007918 */ /* 0x000fe20000000000 */
[----:B------:R-:W-:-:S05]  /*0d10*/  CS2R.32 R96, SR_CgaSize ;  /* 0x0000000000607805 */ /* 0x000fca0000008a00 */
[----:B------:R-:W-:-:S05]  /*0d20*/  IMAD R96, R96, -0xa0, RZ ;  /* 0xffffff6060607824 */ /* 0x000fca00078e02ff */
[----:B------:R-:W-:-:S14]  /*0d30*/  R2UR UR7, R96 ;  /* 0x00000000600772ca */ /* 0x000fdc00000e0000 */
[----:B------:R-:W3:Y:S01]  /*0d40*/  LDCU UR7, c[0x0][UR7+0x2b4] ;  /* 0x00005680070777ac */ /* 0x000ee20008000800 */
[----:B------:R-:W4:Y:S08]  /*0d50*/  S2UR UR4, SR_CTAID.Y ;  /* 0x00000000000479c3 */ /* 0x000f300000002600 */
[----:B------:R-:W3:Y:S01]  /*0d60*/  LDC R9, c[0x0][0xb24] ;  /* 0x0002c900ff097b82 */ /* 0x000ee20000000800 */
[----:B-1----:R-:W-:-:S02]  /*0d70*/  I2FP.F32.U32 R4, UR5 ;  /* 0x0000000500047c45 */ /* 0x002fc40008201000 */
[----:B------:R-:W-:-:S05]  /*0d80*/  CS2R.32 R5, SR_CgaSize ;  /* 0x0000000000057805 */ /* 0x000fca0000008a00 */
[----:B------:R-:W-:-:S06]  /*0d90*/  IMAD R5, R5, -0xa0, RZ ;  /* 0xffffff6005057824 */ /* 0x000fcc00078e02ff */
[----:B------:R-:W1:Y:S01]  /*0da0*/  LDC R5, c[0x0][R5+0x2a0] ;  /* 0x0000a80005057b82 */ /* 0x000e620000000800 */
[----:B------:R-:W-:Y:S01]  /*0db0*/  MOV R21, UR5 ;  /* 0x0000000500157c02 */ /* 0x000fe20008000f00 */
[----:B--2---:R-:W-:Y:S01]  /*0dc0*/  FMUL R4, R4, UR9 ;  /* 0x0000000904047c20 */ /* 0x004fe20008400000 */
[----:B----4-:R-:W-:Y:S02]  /*0dd0*/  I2FP.F32.U32 R2, UR4 ;  /* 0x0000000400027c45 */ /* 0x010fe40008201000 */
[----:B------:R-:W-:-:S05]  /*0de0*/  CS2R.32 R3, SR_CgaSize ;  /* 0x0000000000037805 */ /* 0x000fca0000008a00 */
[----:B------:R-:W-:-:S06]  /*0df0*/  IMAD R3, R3, -0xa0, RZ ;  /* 0xffffff6003037824 */ /* 0x000fcc00078e02ff */
[----:B------:R-:W2:Y:S01]  /*0e00*/  LDC R3, c[0x0][R3+0x2a4] ;  /* 0x0000a90003037b82 */ /* 0x000ea20000000800 */
[----:B------:R-:W4:Y:S01]  /*0e10*/  F2I.U32.TRUNC.NTZ R96, R4 ;  /* 0x0000000400607305 */ /* 0x000f22000020f000 */
[----:B------:R-:W-:Y:S01]  /*0e20*/  MOV R20, UR4 ;  /* 0x0000000400147c02 */ /* 0x000fe20008000f00 */
[----:B---3--:R-:W-:-:S05]  /*0e30*/  FMUL R2, R2, UR7 ;  /* 0x0000000702027c20 */ /* 0x008fca0008400000 */
[----:B------:R-:W-:Y:S01]  /*0e40*/  BAR.SYNC.DEFER_BLOCKING 0x0 ;  /* 0x0000000000007b1d */ /* 0x000fe20000010000 */
[----:B------:R-:W-:-:S05]  /*0e50*/  ISETP.GE.AND P0, PT, R9, 0x1, PT ;  /* 0x000000010900780c */ /* 0x000fca0003f06270 */
[----:B------:R-:W3:Y:S02]  /*0e60*/  F2I.U32.TRUNC.NTZ R94, R2 ;  /* 0x00000002005e7305 */ /* 0x000ee4000020f000 */
[----:B------:R-:W2:Y:S01]  /*0e70*/  S2UR UR36, SR_CTAID.Z ;  /* 0x00000000002479c3 */ /* 0x000ea20000002700 */
[----:B----4-:R-:W-:-:S05]  /*0e80*/  IADD3 R96, PT, PT, -R96, RZ, RZ ;  /* 0x000000ff60607210 */ /* 0x010fca0007ffe1ff */
[----:B-1----:R-:W-:Y:S01]  /*0e90*/  IMAD R96, R5, R96, UR5 ;  /* 0x0000000505607e24 */ /* 0x002fe2000f8e0260 */
[----:B---3--:R-:W-:-:S05]  /*0ea0*/  IADD3 R94, PT, PT, -R94, RZ, RZ ;  /* 0x000000ff5e5e7210 */ /* 0x008fca0007ffe1ff */
[----:B--2---:R-:W-:Y:S01]  /*0eb0*/  IMAD R94, R3, R94, UR4 ;  /* 0x00000004035e7e24 */ /* 0x004fe2000f8e025e */
[----:B------:R-:W-:Y:S06]  /*0ec0*/  @!P0 BRA `(.L_x_15) ;  /* 0x0000000000b88947 */ /* 0x000fec0003800000 */
[----:B------:R-:W1:Y:S01]  /*0ed0*/  LDC.64 R4, c[0x0][0xb18] ;  /* 0x0002c600ff047b82 */ /* 0x000e620000000a00 */
[----:B------:R-:W-:-:S07]  /*0ee0*/  ISETP.NE.AND P0, PT, R9, 0x1, PT ;  /* 0x000000010900780c */ /* 0x000fce0003f05270 */
[----:B------:R-:W2:Y:S08]  /*0ef0*/  LDC R10, c[0x0][0xb0c] ;  /* 0x0002c300ff0a7b82 */ /* 0x000eb00000000800 */
[----:B------:R-:W3:Y:S08]  /*0f00*/  LDC R11, c[0x0][0x370] ;  /* 0x0000dc00ff0b7b82 */ /* 0x000ef00000000800 */
[----:B------:R-:W4:Y:S01]  /*0f10*/  LDC R12, c[0x0][0x374] ;  /* 0x0000dd00ff0c7b82 */ /* 0x000f220000000800 */
[----:B-1----:R-:W-:-:S07]  /*0f20*/  ISETP.NE.AND P1, PT, R4, 0x1, PT ;  /* 0x000000010400780c */ /* 0x002fce0003f25270 */
[----:B------:R-:W3:Y:S01]  /*0f30*/  LDC.64 R6, c[0x0][0xb10] ;  /* 0x0002c400ff067b82 */ /* 0x000ee20000000a00 */
[----:B--2---:R-:W-:-:S07]  /*0f40*/  ISETP.NE.AND P2, PT, R10, 0x1, PT ;  /* 0x000000010a00780c */ /* 0x004fce0003f45270 */
[----:B------:R-:W1:Y:S08]  /*0f50*/  LDC R8, c[0x0][0xb20] ;  /* 0x0002c800ff087b82 */ /* 0x000e700000000800 */
[----:B------:R-:W2:Y:S01]  /*0f60*/  LDC.64 R2, c[0x0][0xb28] ;  /* 0x0002ca00ff027b82 */ /* 0x000ea20000000a00 */
[----:B----4-:R-:W-:-:S04]  /*0f70*/  IMAD.HI.U32 R13, R12, R5, RZ ;  /* 0x000000050c0d7227 */ /* 0x010fc800078e00ff */
[----:B------:R-:W-:-:S04]  /*0f80*/  IMAD.HI.U32 R5, R20, R5, RZ ;  /* 0x0000000514057227 */ /* 0x000fc800078e00ff */
[----:B---3--:R-:W-:-:S04]  /*0f90*/  IMAD.HI.U32 R14, R11, R6, RZ ;  /* 0x000000060b0e7227 */ /* 0x008fc800078e00ff */
[C---:B------:R-:W-:Y:S01]  /*0fa0*/  IMAD.HI.U32 R16, R21.reuse, R6, RZ ;  /* 0x0000000615107227 */ /* 0x040fe200078e00ff */
[-C--:B------:R-:W-:Y:S02]  /*0fb0*/  @P2 SHF.R.U32.HI R11, RZ, R7.reuse, R14 ;  /* 0x00000007ff0b2219 */ /* 0x080fe4000001160e */
[-C--:B-1----:R-:W-:Y:S02]  /*0fc0*/  @P1 SHF.R.U32.HI R12, RZ, R8.reuse, R13 ;  /* 0x00000008ff0c1219 */ /* 0x082fe4000001160d */
[----:B------:R-:W-:Y:S02]  /*0fd0*/  SHF.R.U32.HI R5, RZ, R8, R5 ;  /* 0x00000008ff057219 */ /* 0x000fe40000011605 */
[----:B------:R-:W-:Y:S02]  /*0fe0*/  SHF.R.U32.HI R16, RZ, R7, R16 ;  /* 0x00000007ff107219 */ /* 0x000fe40000011610 */
[----:B------:R-:W-:Y:S01]  /*0ff0*/  SEL R5, R20, R5, !P1 ;  /* 0x0000000514057207 */ /* 0x000fe20004800000 */
[----:B--2---:R-:W-:Y:S01]  /*1000*/  IMAD.HI.U32 R14, R12, R2, RZ ;  /* 0x000000020c0e7227 */ /* 0x004fe200078e00ff */
[----:B------:R-:W-:-:S02]  /*1010*/  SEL R7, R21, R16, !P2 ;  /* 0x0000001015077207 */ /* 0x000fc40005000000 */
[----:B------:R-:W-:Y:S01]  /*1020*/  IADD3 R13, PT, PT, -R5, RZ, RZ ;  /* 0x000000ff050d7210 */ /* 0x000fe20007ffe1ff */
[----:B------:R-:W-:Y:S01]  /*1030*/  IMAD.HI.U32 R6, R11, R2, RZ ;  /* 0x000000020b067227 */ /* 0x000fe200078e00ff */
[----:B------:R-:W-:-:S03]  /*1040*/  @P0 SHF.R.U32.HI R12, RZ, R3, R14 ;  /* 0x00000003ff0c0219 */ /* 0x000fc6000001160e */
[----:B------:R-:W-:Y:S01]  /*1050*/  IMAD R13, R4, R13, R20 ;  /* 0x0000000d040d7224 */ /* 0x000fe200078e0214 */
[----:B------:R-:W-:Y:S01]  /*1060*/  @P0 SHF.R.U32.HI R11, RZ, R3, R6 ;  /* 0x00000003ff0b0219 */ /* 0x000fe20000011606 */
[----:B------:R-:W-:-:S04]  /*1070*/  IMAD R12, R12, R9, RZ ;  /* 0x000000090c0c7224 */ /* 0x000fc800078e02ff */
[----:B------:R-:W-:Y:S01]  /*1080*/  IMAD R6, R11, R9, RZ ;  /* 0x000000090b067224 */ /* 0x000fe200078e02ff */
[----:B------:R-:W-:-:S04]  /*1090*/  ISETP.GE.AND P1, PT, R5, R12, PT ;  /* 0x0000000c0500720c */ /* 0x000fc80003f26270 */
[----:B------:R-:W-:Y:S01]  /*10a0*/  ISETP.GE.OR P1, PT, R7, R6, P1 ;  /* 0x000000060700720c */ /* 0x000fe20000f26670 */
[----:B------:R-:W-:-:S05]  /*10b0*/  IMAD.HI.U32 R6, R5, R2, RZ ;  /* 0x0000000205067227 */ /* 0x000fca00078e00ff */
[----:B------:R-:W-:-:S04]  /*10c0*/  SHF.R.U32.HI R6, RZ, R3, R6 ;  /* 0x00000003ff067219 */ /* 0x000fc80000011606 */
[----:B------:R-:W-:-:S03]  /*10d0*/  SEL R6, R5, R6, !P0 ;  /* 0x0000000605067207 */ /* 0x000fc60004000000 */
[----:B------:R-:W-:Y:S01]  /*10e0*/  @!P1 IMAD.HI.U32 R8, R7, R2, RZ ;  /* 0x0000000207089227 */ /* 0x000fe200078e00ff */
[----:B------:R-:W-:-:S04]  /*10f0*/  IADD3 R2, PT, PT, -R6, RZ, RZ ;  /* 0x000000ff06027210 */ /* 0x000fc80007ffe1ff */
[----:B------:R-:W-:Y:S01]  /*1100*/  @!P1 SHF.R.U32.HI R8, RZ, R3, R8 ;  /* 0x00000003ff089219 */ /* 0x000fe20000011608 */
[----:B------:R-:W-:-:S03]  /*1110*/  IMAD R2, R9, R2, R5 ;  /* 0x0000000209027224 */ /* 0x000fc600078e0205 */
[----:B------:R-:W-:-:S05]  /*1120*/  @!P1 SEL R3, R7, R8, !P0 ;  /* 0x0000000807039207 */ /* 0x000fca0004000000 */
[--C-:B------:R-:W-:Y:S02]  /*1130*/  @!P1 IMAD.IADD R6, R6, 0x1, -R3.reuse ;  /* 0x0000000106069824 */ /* 0x100fe400078e0a03 */
[----:B------:R-:W-:Y:S01]  /*1140*/  @!P1 IMAD R3, R2, R11, R3 ;  /* 0x0000000b02039224 */ /* 0x000fe200078e0203 */
[----:B------:R-:W-:Y:S01]  /*1150*/  IADD3 R2, PT, PT, -R7, RZ, RZ ;  /* 0x000000ff07027210 */ /* 0x000fe20007ffe1ff */
[----:B------:R-:W-:Y:S02]  /*1160*/  @!P1 IMAD R5, R6, R9, R7 ;  /* 0x0000000906059224 */ /* 0x000fe400078e0207 */
[----:B------:R-:W-:Y:S02]  /*1170*/  @!P1 IMAD.MOV.U32 R7, RZ, RZ, R3 ;  /* 0x000000ffff079224 */ /* 0x000fe400078e0003 */
[----:B------:R-:W-:Y:S02]  /*1180*/  IMAD R2, R10, R2, R21 ;  /* 0x000000020a027224 */ /* 0x000fe400078e0215 */
[----:B------:R-:W-:-:S02]  /*1190*/  IMAD R20, R5, R4, R13 ;  /* 0x0000000405147224 */ /* 0x000fc400078e020d */
[----:B------:R-:W-:Y:S02]  /*11a0*/  IMAD R21, R7, R10, R2 ;  /* 0x0000000a07157224 */ /* 0x000fe400078e0202 */
.L_x_15:
[----:B------:R-:W1:Y:S01]  /*11b0*/  LDCU UR4, c[0x0][0xb30] ;  /* 0x00016600ff0477ac */ /* 0x000e620008000800 */
[----:B------:R-:W2:Y:S08]  /*11c0*/  S2UR UR37, SR_CgaCtaId ;  /* 0x00000000002579c3 */ /* 0x000eb00000008800 */
[----:B------:R-:W3:Y:S01]  /*11d0*/  LDC R40, c[0x0][0xb24] ;  /* 0x0002c900ff287b82 */ /* 0x000ee20000000800 */
[----:B-1----:R-:W-:-:S09]  /*11e0*/  UISETP.NE.AND UP1, UPT, UR4, 0x1, UPT ;  /* 0x000000010400788c */ /* 0x002fd2000bf25270 */
[----:B--2---:R-:W-:Y:S05]  /*11f0*/  BRA.U UP1, `(.L_x_16) ;  /* 0x0000000101407547 */ /* 0x004fea000b800000 */
[----:B------:R-:W1:Y:S08]  /*1200*/  LDC.64 R4, c[0x0][0xb10] ;  /* 0x0002c400ff047b82 */ /* 0x000e700000000a00 */
[----:B------:R-:W2:Y:S08]  /*1210*/  LDC.64 R2, c[0x0][0xb18] ;  /* 0x0002c600ff027b82 */ /* 0x000eb00000000a00 */
[----:B------:R-:W4:Y:S08]  /*1220*/  LDC R6, c[0x0][0xb20] ;  /* 0x0002c800ff067b82 */ /* 0x000f300000000800 */
[----:B------:R-:W3:Y:S01]  /*1230*/  LDC R8, c[0x0][0xb0c] ;  /* 0x0002c300ff087b82 */ /* 0x000ee20000000800 */
[----:B-1----:R-:W-:-:S05]  /*1240*/  IMAD.HI.U32 R4, R21, R4, RZ ;  /* 0x0000000415047227 */ /* 0x002fca00078e00ff */
[----:B------:R-:W-:Y:S01]  /*1250*/  SHF.R.U32.HI R4, RZ, R5, R4 ;  /* 0x00000005ff047219 */ /* 0x000fe20000011604 */
[----:B--2---:R-:W-:Y:S01]  /*1260*/  IMAD.HI.U32 R3, R20, R3, RZ ;  /* 0x0000000314037227 */ /* 0x004fe200078e00ff */
[----:B------:R-:W-:-:S04]  /*1270*/  ISETP.NE.AND P0, PT, R2, 0x1, PT ;  /* 0x000000010200780c */ /* 0x000fc80003f05270 */
[----:B----4-:R-:W-:-:S04]  /*1280*/  SHF.R.U32.HI R3, RZ, R6, R3 ;  /* 0x00000006ff037219 */ /* 0x010fc80000011603 */
[----:B------:R-:W-:Y:S02]  /*1290*/  SEL R3, R20, R3, !P0 ;  /* 0x0000000314037207 */ /* 0x000fe40004000000 */
[----:B---3--:R-:W-:-:S04]  /*12a0*/  ISETP.NE.AND P1, PT, R8, 0x1, PT ;  /* 0x000000010800780c */ /* 0x008fc80003f25270 */
[----:B------:R-:W-:-:S05]  /*12b0*/  SEL R4, R21, R4, !P1 ;  /* 0x0000000415047207 */ /* 0x000fca0004800000 */
[----:B------:R-:W-:Y:S02]  /*12c0*/  IMAD.IADD R5, R3, 0x1, -R4 ;  /* 0x0000000103057824 */ /* 0x000fe400078e0a04 */
[----:B------:R-:W-:Y:S02]  /*12d0*/  IMAD.IADD R3, R4, 0x1, -R3 ;  /* 0x0000000104037824 */ /* 0x000fe400078e0a03 */
[----:B------:R-:W-:Y:S02]  /*12e0*/  IMAD R21, R5, R8, R21 ;  /* 0x0000000805157224 */ /* 0x000fe400078e0215 */
[----:B------:R-:W-:-:S07]  /*12f0*/  IMAD R20, R3, R2, R20 ;  /* 0x0000000203147224 */ /* 0x000fce00078e0214 */
.L_x_16:
[----:B------:R-:W-:Y:S01]  /*1300*/  BAR.SYNC.DEFER_BLOCKING 0x0 ;  /* 0x0000000000007b1d */ /* 0x000fe20000010000 */
[----:B------:R-:W-:Y:S01]  /*1310*/  UISETP.NE.AND UP1, UPT, UR8, 0x2, UPT ;  /* 0x000000020800788c */ /* 0x000fe2000bf25270 */
[----:B------:R-:W-:Y:S02]  /*1320*/  ISETP.NE.OR P5, PT, R0, 0x2, !P5 ;  /* 0x000000020000780c */ /* 0x000fe40006fa5670 */
[----:B------:R-:W-:-:S06]  /*1330*/  LOP3.LUT R2, R108, 0x1f, RZ, 0xc0, !PT ;  /* 0x0000001f6c027812 */ /* 0x000fcc00078ec0ff */
[----:B------:R-:W-:Y:S05]  /*1340*/  BRA.U UP1, `(.L_x_17) ;  /* 0x00000011013c7547 */ /* 0x000fea000b800000 */
[----:B------:R-:W1:Y:S01]  /*1350*/  LDCU UR13, c[0x0][0x38c] ;  /* 0x00007180ff0d77ac */ /* 0x000e620008000800 */
[----:B------:R-:W2:Y:S01]  /*1360*/  LDC R9, c[0x0][0x370] ;  /* 0x0000dc00ff097b82 */ /* 0x000ea20000000800 */
[----:B------:R-:W-:Y:S01]  /*1370*/  PLOP3.LUT P1, PT, PT, PT, UP2, 0x80, 0x8 ;  /* 0x000000000008781c */ /* 0x000fe20003f2f028 */
[----:B------:R-:W-:Y:S01]  /*1380*/  HFMA2 R12, -RZ, RZ, 0, 0 ;  /* 0x00000000ff0c7431 */ /* 0x000fe200000001ff */
[----:B------:R-:W-:Y:S01]  /*1390*/  ISETP.EQ.OR P4, PT, R2, RZ, P5 ;  /* 0x000000ff0200720c */ /* 0x000fe20002f82670 */
[----:B------:R-:W-:Y:S01]  /*13a0*/  IMAD.MOV.U32 R15, RZ, RZ, 0x1 ;  /* 0x00000001ff0f7424 */ /* 0x000fe200078e00ff */
[----:B------:R-:W-:Y:S01]  /*13b0*/  PLOP3.LUT P1, PT, P1, PT, PT, 0x8, 0x80 ;  /* 0x000000000080781c */ /* 0x000fe20000f2e170 */
[----:B------:R-:W-:Y:S01]  /*13c0*/  IMAD.MOV.U32 R14, RZ, RZ, RZ ;  /* 0x000000ffff0e7224 */ /* 0x000fe200078e00ff */
[----:B------:R-:W-:Y:S01]  /*13d0*/  MOV R8, 0x1 ;  /* 0x0000000100087802 */ /* 0x000fe20000000f00 */
[----:B------:R-:W4:Y:S01]  /*13e0*/  LDC R0, c[0x0][0x374] ;  /* 0x0000dd00ff007b82 */ /* 0x000f220000000800 */
[----:B------:R-:W-:Y:S01]  /*13f0*/  IMAD.MOV.U32 R10, RZ, RZ, RZ ;  /* 0x000000ffff0a7224 */ /* 0x000fe200078e00ff */
[----:B------:R-:W2:Y:S01]  /*1400*/  LDCU.64 UR22, c[0x0][0x348] ;  /* 0x00006900ff1677ac */ /* 0x000ea20008000a00 */
[----:B------:R-:W-:Y:S01]  /*1410*/  UMOV UR6, URZ ;  /* 0x000000ff00067c82 */ /* 0x000fe20008000000 */
[----:B-1----:R-:W-:-:S04]  /*1420*/  UIADD3 UR5, UPT, UPT, UR13, 0x7f, URZ ;  /* 0x0000007f0d057890 */ /* 0x002fc8000fffe0ff */
[----:B------:R-:W-:-:S04]  /*1430*/  USHF.R.S32.HI UR4, URZ, 0x1f, UR5 ;  /* 0x0000001fff047899 */ /* 0x000fc80008011405 */
[----:B------:R-:W-:-:S04]  /*1440*/  ULEA.HI UR4, UR4, UR5, URZ, 0x7 ;  /* 0x0000000504047291 */ /* 0x000fc8000f8f38ff */
[----:B------:R-:W-:Y:S02]  /*1450*/  USHF.R.S32.HI UR15, URZ, 0x7, UR4 ;  /* 0x00000007ff0f7899 */ /* 0x000fe40008011404 */
[----:B------:R-:W-:Y:S02]  /*1460*/  UIADD3 UR4, UPT, UPT, UR13, -0x1, URZ ;  /* 0xffffffff0d047890 */ /* 0x000fe4000fffe0ff */
[----:B------:R-:W-:Y:S02]  /*1470*/  UISETP.LT.U32.AND UP0, UPT, UR15, 0x3, UPT ;  /* 0x000000030f00788c */ /* 0x000fe4000bf01070 */
[----:B------:R-:W-:Y:S02]  /*1480*/  UISETP.GE.U32.AND UP1, UPT, UR4, -0xff, UPT ;  /* 0xffffff010400788c */ /* 0x000fe4000bf26070 */
[----:B------:R-:W-:Y:S02]  /*1490*/  USEL UR14, UR15, 0x3, UP0 ;  /* 0x000000030f0e7887 */ /* 0x000fe40008000000 */
[----:B------:R-:W-:-:S02]  /*14a0*/  UIADD3 UR13, UPT, UPT, UR13, 0xfe, URZ ;  /* 0x000000fe0d0d7890 */ /* 0x000fc4000fffe0ff */
[----:B------:R-:W-:Y:S02]  /*14b0*/  UIADD3 UR5, UPT, UPT, UR14, -0x1, URZ ;  /* 0xffffffff0e057890 */ /* 0x000fe4000fffe0ff */
[----:B------:R-:W-:-:S03]  /*14c0*/  UIADD3 UR7, UPT, UPT, UR15, -UR14, URZ ;  /* 0x8000000e0f077290 */ /* 0x000fc6000fffe0ff */
[----:B------:R-:W-:-:S04]  /*14d0*/  @UP1 UIADD3 UR5, UPT, UPT, UR14, URZ, URZ ;  /* 0x000000ff0e051290 */ /* 0x000fc8000fffe0ff */
[----:B--2---:R-:W-:-:S12]  /*14e0*/  UIADD3 UR5, UPT, UPT, UR5, 0x1, URZ ;  /* 0x0000000105057890 */ /* 0x004fd8000fffe0ff */
.L_x_35:
[----:B------:R-:W-:Y:S01]  /*14f0*/  UISETP.NE.AND UP0, UPT, UR37, URZ, UPT ;  /* 0x000000ff2500728c */ /* 0x000fe2000bf05270 */
[----:B------:R-:W1:Y:S08]  /*1500*/  S2UR UR37, SR_CgaCtaId ;  /* 0x00000000002579c3 */ /* 0x000e700000008800 */
[----:B------:R-:W-:Y:S05]  /*1510*/  BRA.U UP0, `(.L_x_18) ;  /* 0x0000000100347547 */ /* 0x000fea000b800000 */
[----:B------:R-:W2:Y:S01]  /*1520*/  S2R R2, SR_CgaCtaId ;  /* 0x0000000000027919 */ /* 0x000ea20000008800 */
[----:B------:R-:W-:-:S04]  /*1530*/  MOV R3, 0x400 ;  /* 0x0000040000037802 */ /* 0x000fc80000000f00 */
[----:B--2---:R-:W-:Y:S02]  /*1540*/  LEA R3, R2, R3, 0x18 ;  /* 0x0000000302037211 */ /* 0x004fe400078ec0ff */
[----:B------:R-:W-:-:S03]  /*1550*/  SHF.L.U32 R2, R8, 0x1f, RZ ;  /* 0x0000001f08027819 */ /* 0x000fc600000006ff */
[----:B------:R-:W-:-:S04]  /*1560*/  IMAD R3, R10, 0x8, R3 ;  /* 0x000000080a037824 */ /* 0x000fc800078e0203 */
[----:B------:R-:W2:Y:S02]  /*1570*/  SYNCS.PHASECHK.TRANS64.TRYWAIT P0, [R3+URZ+0xd0], R2 ;  /* 0x0000d002030075a7 */ /* 0x000ea400080011ff */
[----:B--2---:R-:W-:Y:S05]  /*1580*/  @!P0 BRA `(.L_x_19) ;  /* 0x0000005800d88947 */ /* 0x004fea0003800000 */
.L_x_104:
[----:B------:R-:W-:Y:S01]  /*1590*/  VIADD R10, R10, 0x1 ;  /* 0x000000010a0a7836 */ /* 0x000fe20000000000 */
[----:B------:R2:W-:Y:S04]  /*15a0*/  SYNCS.ARRIVE.TRANS64.A1T0 RZ, [R3+URZ+0xc0], RZ ;  /* 0x0000c0ff03ff79a7 */ /* 0x0005e800081000ff */
[----:B------:R-:W-:-:S04]  /*15b0*/  ISETP.NE.AND P0, PT, R10, 0x2, PT ;  /* 0x000000020a00780c */ /* 0x000fc80003f05270 */
[----:B------:R-:W-:Y:S02]  /*15c0*/  SEL R10, R10, RZ, P0 ;  /* 0x000000ff0a0a7207 */ /* 0x000fe40000000000 */
[----:B--2---:R-:W-:-:S04]  /*15d0*/  SEL R3, RZ, 0x1, P0 ;  /* 0x00000001ff037807 */ /* 0x004fc80000000000 */
[----:B------:R-:W-:-:S07]  /*15e0*/  LOP3.LUT R8, R8, R3, RZ, 0x3c, !PT ;  /* 0x0000000308087212 */ /* 0x000fce00078e3cff */
.L_x_18:
[----:B------:R-:W-:Y:S01]  /*15f0*/  UMOV UR4, 0x400 ;  /* 0x0000040000047882 */ /* 0x000fe20000000000 */
[----:B------:R-:W-:Y:S01]  /*1600*/  SHF.L.U32 R2, R15, 0x1f, RZ ;  /* 0x0000001f0f027819 */ /* 0x000fe200000006ff */
[----:B-1----:R-:W-:Y:S01]  /*1610*/  ULEA UR4, UR37, UR4, 0x18 ;  /* 0x0000000425047291 */ /* 0x002fe2000f8ec0ff */
[----:B------:R-:W-:Y:S01]  /*1620*/  R2UR UR35, R21 ;  /* 0x00000000152372ca */ /* 0x000fe200000e0000 */
[----:B------:R-:W-:Y:S01]  /*1630*/  UISETP.GE.U32.AND UP0, UPT, UR13, 0xff, UPT ;  /* 0x000000ff0d00788c */ /* 0x000fe2000bf06070 */
[----:B------:R-:W-:Y:S01]  /*1640*/  R2UR UR11, R20 ;  /* 0x00000000140b72ca */ /* 0x000fe200000e0000 */
[----:B------:R-:W-:Y:S01]  /*1650*/  ULEA UR8, UR6, UR4, 0x3 ;  /* 0x0000000406087291 */ /* 0x000fe2000f8e18ff */
[----:B------:R-:W-:-:S08]  /*1660*/  UMOV UR24, URZ ;  /* 0x000000ff00187c82 */ /* 0x000fd00008000000 */
[----:B------:R1:W2:Y:S01]  /*1670*/  SYNCS.PHASECHK.TRANS64.TRYWAIT P0, [UR8+0x18], R2 ;  /* 0x00001802ff0075a7 */ /* 0x0002a20008001108 */
[----:B------:R-:W-:Y:S02]  /*1680*/  USHF.L.U32 UR35, UR35, 0x6, URZ ;  /* 0x0000000623237899 */ /* 0x000fe400080006ff */
[----:B------:R-:W-:Y:S01]  /*1690*/  USHF.L.U32 UR11, UR11, 0x7, URZ ;  /* 0x000000070b0b7899 */ /* 0x000fe200080006ff */
[----:B------:R-:W-:Y:S11]  /*16a0*/  BRA.U !UP0, `(.L_x_20) ;  /* 0x0000000108a87547 */ /* 0x000ff6000b800000 */
[----:B------:R-:W-:Y:S01]  /*16b0*/  UMOV UR16, URZ ;  /* 0x000000ff00107c82 */ /* 0x000fe20008000000 */
[----:B------:R-:W-:-:S05]  /*16c0*/  UMOV UR17, UR6 ;  /* 0x0000000600117c82 */ /* 0x000fca0008000000 */
.L_x_25:
[----:B-1----:R-:W-:Y:S01]  /*16d0*/  ULEA UR33, UR17, UR4, 0x3 ;  /* 0x0000000411217291 */ /* 0x002fe2000f8e18ff */
[----:B--2---:R-:W-:Y:S01]  /*16e0*/  @!P5 MOV R3, 0x6000 ;  /* 0x000060000003d802 */ /* 0x004fe20000000f00 */
[----:B--2---:R-:W-:Y:S10]  /*16f0*/  @P0 BRA `(.L_x_21) ;  /* 0x00000000000c0947 */ /* 0x004ff40003800000 */
[----:B------:R-:W-:-:S04]  /*1700*/  SHF.L.U32 R5, R15, 0x1f, RZ ;  /* 0x0000001f0f057819 */ /* 0x000fc800000006ff */
[----:B------:R-:W2:Y:S02]  /*1710*/  SYNCS.PHASECHK.TRANS64.TRYWAIT P0, [UR33+0x18], R5 ;  /* 0x00001805ff0075a7 */ /* 0x000ea40008001121 */
[----:B--2---:R-:W-:Y:S05]  /*1720*/  @!P0 BRA `(.L_x_22) ;  /* 0x0000005800848947 */ /* 0x004fea0003800000 */
.L_x_21:
[----:B------:R2:W-:Y:S01]  /*1730*/  @!P5 SYNCS.ARRIVE.TRANS64 RZ, [UR33], R3 ;  /* 0x00000003ffffd9a7 */ /* 0x0005e20008000021 */
[----:B------:R-:W-:Y:S04]  /*1740*/  BSSY.RECONVERGENT B0, `(.L_x_23) ;  /* 0x0000003000007945 */ /* 0x000fe80003800200 */
[----:B------:R-:W-:Y:S05]  /*1750*/  @P4 BRA `(.L_x_24) ;  /* 0x0000000000044947 */ /* 0x000fea0003800000 */
[----:B------:R-:W-:Y:S05]  /*1760*/  BPT.TRAP 0x1 ;  /* 0x000000040000795c */ /* 0x000fea0000300000 */
.L_x_24:
[----:B------:R-:W-:Y:S05]  /*1770*/  BSYNC.RECONVERGENT B0 ;  /* 0x0000000000007941 */ /* 0x000fea0003800200 */
.L_x_23:
[----:B------:R-:W-:Y:S02]  /*1780*/  UIADD3 UR6, UPT, UPT, UR17, 0x1, URZ ;  /* 0x0000000111067890 */ /* 0x000fe4000fffe0ff */
[----:B------:R-:W-:Y:S02]  /*1790*/  ULEA UR32, UR17, UR4, 0xd ;  /* 0x0000000411207291 */ /* 0x000fe4000f8e68ff */
[----:B------:R-:W-:Y:S02]  /*17a0*/  UISETP.NE.AND UP0, UPT, UR6, 0x3, UPT ;  /* 0x000000030600788c */ /* 0x000fe4000bf05270 */
[----:B------:R-:W-:Y:S02]  /*17b0*/  UIADD3 UR26, UP1, UPT, UR22, 0x80, URZ ;  /* 0x00000080161a7890 */ /* 0x000fe4000ff3e0ff */
[----:B------:R-:W-:Y:S02]  /*17c0*/  USEL UR9, URZ, 0x1, UP0 ;  /* 0x00000001ff097887 */ /* 0x000fe40008000000 */
[----:B------:R-:W-:-:S02]  /*17d0*/  USEL UR6, UR6, URZ, UP0 ;  /* 0x000000ff06067287 */ /* 0x000fc40008000000 */
[----:B------:R-:W-:Y:S02]  /*17e0*/  UIADD3 UR20, UP0, UPT, UR22, 0x180, URZ ;  /* 0x0000018016147890 */ /* 0x000fe4000ff1e0ff */
[----:B------:R-:W-:Y:S01]  /*17f0*/  ULEA UR8, UR6, UR4, 0x3 ;  /* 0x0000000406087291 */ /* 0x000fe2000f8e18ff */
[----:B------:R-:W-:Y:S01]  /*1800*/  LOP3.LUT R15, R15, UR9, RZ, 0x3c, !PT ;  /* 0x000000090f0f7c12 */ /* 0x000fe2000f8e3cff */
[----:B------:R-:W-:Y:S02]  /*1810*/  USHF.L.U32 UR34, UR16, 0x7, URZ ;  /* 0x0000000710227899 */ /* 0x000fe400080006ff */
[----:B------:R-:W-:Y:S01]  /*1820*/  UIADD3.X UR27, UPT, UPT, URZ, UR23, URZ, UP1, !UPT ;  /* 0x00000017ff1b7290 */ /* 0x000fe20008ffe4ff */
[----:B-1----:R-:W-:Y:S01]  /*1830*/  SHF.L.U32 R2, R15, 0x1f, RZ ;  /* 0x0000001f0f027819 */ /* 0x002fe200000006ff */
[----:B------:R-:W-:Y:S02]  /*1840*/  UIADD3 UR32, UPT, UPT, UR32, 0x4400, URZ ;  /* 0x0000440020207890 */ /* 0x000fe4000fffe0ff */
[----:B------:R-:W-:Y:S01]  /*1850*/  UIADD3.X UR21, UPT, UPT, URZ, UR23, URZ, UP0, !UPT ;  /* 0x00000017ff157290 */ /* 0x000fe200087fe4ff */
[----:B------:R1:W1:Y:S01]  /*1860*/  SYNCS.PHASECHK.TRANS64.TRYWAIT P0, [UR8+0x18], R2 ;  /* 0x00001802ff0075a7 */ /* 0x0002620008001108 */
[----:B------:R-:W-:Y:S01]  /*1870*/  ULEA UR8, UR17, UR4, 0xe ;  /* 0x0000000411087291 */ /* 0x000fe2000f8e70ff */
[----:B------:R-:W-:Y:S01]  /*1880*/  UMOV UR18, 0x0 ;  /* 0x0000000000127882 */ /* 0x000fe20000000000 */
[----:B------:R-:W-:-:S02]  /*1890*/  UMOV UR19, 0x10000000 ;  /* 0x1000000000137882 */ /* 0x000fc40000000000 */
[----:B------:R-:W-:Y:S01]  /*18a0*/  UIADD3 UR8, UPT, UPT, UR8, 0xa400, URZ ;  /* 0x0000a40008087890 */ /* 0x000fe2000fffe0ff */
[----:B------:R1:W-:Y:S01]  /*18b0*/  UTMALDG.3D [UR32], [UR26], desc[UR18] ;  /* 0x000012201a0075b4 */ /* 0x0003e20008011000 */
[----:B------:R-:W-:Y:S01]  /*18c0*/  UMOV UR12, UR36 ;  /* 0x00000024000c7c82 */ /* 0x000fe20008000000 */
[----:B------:R-:W-:Y:S01]  /*18d0*/  UMOV UR9, UR33 ;  /* 0x0000002100097c82 */ /* 0x000fe20008000000 */
[----:B------:R-:W-:Y:S01]  /*18e0*/  UMOV UR10, UR34 ;  /* 0x00000022000a7c82 */ /* 0x000fe20008000000 */
[----:B------:R-:W-:Y:S01]  /*18f0*/  UIADD3 UR16, UPT, UPT, UR16, 0x1, URZ ;  /* 0x0000000110107890 */ /* 0x000fe2000fffe0ff */
[----:B------:R-:W-:Y:S01]  /*1900*/  UMOV UR24, UR5 ;  /* 0x0000000500187c82 */ /* 0x000fe20008000000 */
[----:B------:R-:W-:Y:S02]  /*1910*/  UMOV UR17, UR6 ;  /* 0x0000000600117c82 */ /* 0x000fe40008000000 */
[----:B------:R1:W-:Y:S01]  /*1920*/  UTMALDG.3D [UR8], [UR20], desc[UR18] ;  /* 0x00001208140075b4 */ /* 0x0003e20008011000 */
[----:B------:R-:W-:-:S09]  /*1930*/  UISETP.NE.AND UP0, UPT, UR16, UR5, UPT ;  /* 0x000000051000728c */ /* 0x000fd2000bf05270 */
[----:B------:R-:W-:Y:S05]  /*1940*/  BRA.U UP0, `(.L_x_25) ;  /* 0xfffffffd00607547 */ /* 0x000fea000b83ffff */
.L_x_20:
[----:B-1----:R-:W-:Y:S01]  /*1950*/  ULEA UR8, UR6, UR4, 0x3 ;  /* 0x0000000406087291 */ /* 0x002fe2000f8e18ff */
[----:B------:R-:W-:Y:S01]  /*1960*/  SHF.L.U32 R2, R15, 0x1f, RZ ;  /* 0x0000001f0f027819 */ /* 0x000fe200000006ff */
[----:B------:R-:W-:Y:S01]  /*1970*/  @!P1 SYNCS.ARRIVE.TRANS64.A1T0 RZ, [UR4+0x58], RZ ;  /* 0x000058ffffff99a7 */ /* 0x000fe20008100004 */
[----:B------:R-:W-:-:S06]  /*1980*/  UISETP.GT.AND UP0, UPT, UR15, UR14, UPT ;  /* 0x0000000e0f00728c */ /* 0x000fcc000bf04270 */
[----:B--2---:R1:W2:Y:S03]  /*1990*/  SYNCS.PHASECHK.TRANS64.TRYWAIT P0, [UR8+0x18], R2 ;  /* 0x00001802ff0075a7 */ /* 0x0042a60008001108 */
[----:B------:R-:W-:Y:S05]  /*19a0*/  BRA.U !UP0, `(.L_x_26) ;  /* 0x0000000108ac7547 */ /* 0x000fea000b800000 */
[----:B------:R-:W-:Y:S01]  /*19b0*/  UIADD3 UR21, UPT, UPT, UR7, UR24, URZ ;  /* 0x0000001807157290 */ /* 0x000fe2000fffe0ff */
[----:B------:R-:W-:-:S11]  /*19c0*/  UMOV UR25, UR6 ;  /* 0x0000000600197c82 */ /* 0x000fd60008000000 */
.L_x_31:
[----:B-1----:R-:W-:Y:S01]  /*19d0*/  ULEA UR17, UR25, UR4, 0x3 ;  /* 0x0000000419117291 */ /* 0x002fe2000f8e18ff */
[----:B--2---:R-:W-:Y:S01]  /*19e0*/  @!P5 MOV R3, 0x6000 ;  /* 0x000060000003d802 */ /* 0x004fe20000000f00 */
[----:B--2---:R-:W-:Y:S10]  /*19f0*/  @P0 BRA `(.L_x_27) ;  /* 0x00000000000c0947 */ /* 0x004ff40003800000 */
[----:B------:R-:W-:-:S04]  /*1a00*/  SHF.L.U32 R5, R15, 0x1f, RZ ;  /* 0x0000001f0f057819 */ /* 0x000fc800000006ff */
[----:B------:R-:W2:Y:S02]  /*1a10*/  SYNCS.PHASECHK.TRANS64.TRYWAIT P0, [UR17+0x18], R5 ;  /* 0x00001805ff0075a7 */ /* 0x000ea40008001111 */
[----:B--2---:R-:W-:Y:S05]  /*1a20*/  @!P0 BRA `(.L_x_28) ;  /* 0x0000005400dc8947 */ /* 0x004fea0003800000 */
.L_x_27:
[----:B------:R2:W-:Y:S01]  /*1a30*/  @!P5 SYNCS.ARRIVE.TRANS64 RZ, [UR17], R3 ;  /* 0x00000003ffffd9a7 */ /* 0x0005e20008000011 */
[----:B------:R-:W-:Y:S04]  /*1a40*/  BSSY.RECONVERGENT B0, `(.L_x_29) ;  /* 0x0000003000007945 */ /* 0x000fe80003800200 */
[----:B------:R-:W-:Y:S05]  /*1a50*/  @P4 BRA `(.L_x_30) ;  /* 0x0000000000044947 */ /* 0x000fea0003800000 */
[----:B------:R-:W-:Y:S05]  /*1a60*/  BPT.TRAP 0x1 ;  /* 0x000000040000795c */ /* 0x000fea0000300000 */
.L_x_30:
[----:B------:R-:W-:Y:S05]  /*1a70*/  BSYNC.RECONVERGENT B0 ;  /* 0x0000000000007941 */ /* 0x000fea0003800200 */
.L_x_29:
        /* <DEDUP_REMOVED lines=10> */
[----:B------:R-:W-:Y:S01]  /*1b20*/  UIADD3 UR16, UPT, UPT, UR16, 0x4400, URZ ;  /* 0x0000440010107890 */ /* 0x000fe2000fffe0ff */
[----:B-1----:R-:W-:Y:S01]  /*1b30*/  SHF.L.U32 R2, R15, 0x1f, RZ ;  /* 0x0000001f0f027819 */ /* 0x002fe200000006ff */
[----:B------:R-:W-:Y:S02]  /*1b40*/  UIADD3.X UR31, UPT, UPT, URZ, UR23, URZ, UP1, !UPT ;  /* 0x00000017ff1f7290 */ /* 0x000fe40008ffe4ff */
[----:B------:R-:W-:Y:S01]  /*1b50*/  UIADD3.X UR29, UPT, UPT, URZ, UR23, URZ, UP0, !UPT ;  /* 0x00000017ff1d7290 */ /* 0x000fe200087fe4ff */
[----:B------:R1:W1:Y:S01]  /*1b60*/  SYNCS.PHASECHK.TRANS64.TRYWAIT P0, [UR8+0x18], R2 ;  /* 0x00001802ff0075a7 */ /* 0x0002620008001108 */
[----:B------:R-:W-:Y:S01]  /*1b70*/  ULEA UR8, UR25, UR4, 0xe ;  /* 0x0000000419087291 */ /* 0x000fe2000f8e70ff */
[----:B------:R-:W-:Y:S01]  /*1b80*/  UMOV UR26, 0x0 ;  /* 0x00000000001a7882 */ /* 0x000fe20000000000 */
[----:B------:R-:W-:-:S02]  /*1b90*/  UMOV UR27, 0x10000000 ;  /* 0x10000000001b7882 */ /* 0x000fc40000000000 */
[----:B------:R-:W-:Y:S01]  /*1ba0*/  UIADD3 UR8, UPT, UPT, UR8, 0xa400, URZ ;  /* 0x0000a40008087890 */ /* 0x000fe2000fffe0ff */
[----:B------:R-:W-:Y:S01]  /*1bb0*/  UMOV UR19, UR35 ;  /* 0x0000002300137c82 */ /* 0x000fe20008000000 */
[----:B------:R-:W-:Y:S01]  /*1bc0*/  UMOV UR20, UR36 ;  /* 0x0000002400147c82 */ /* 0x000fe20008000000 */
[----:B------:R-:W-:Y:S01]  /*1bd0*/  UMOV UR12, UR36 ;  /* 0x00000024000c7c82 */ /* 0x000fe20008000000 */
[----:B------:R-:W-:Y:S01]  /*1be0*/  UMOV UR9, UR17 ;  /* 0x0000001100097c82 */ /* 0x000fe20008000000 */
[----:B------:R-:W-:Y:S01]  /*1bf0*/  UMOV UR10, UR18 ;  /* 0x00000012000a7c82 */ /* 0x000fe20008000000 */
[----:B------:R1:W-:Y:S01]  /*1c00*/  UTMALDG.3D [UR16], [UR30], desc[UR26] ;  /* 0x00001a101e0075b4 */ /* 0x0003e20008011000 */
[----:B------:R-:W-:Y:S01]  /*1c10*/  UIADD3 UR24, UPT, UPT, UR24, 0x1, URZ ;  /* 0x0000000118187890 */ /* 0x000fe2000fffe0ff */
[----:B------:R-:W-:-:S03]  /*1c20*/  UMOV UR25, UR6 ;  /* 0x0000000600197c82 */ /* 0x000fc60008000000 */
[----:B------:R-:W-:Y:S01]  /*1c30*/  UISETP.NE.AND UP0, UPT, UR24, UR21, UPT ;  /* 0x000000151800728c */ /* 0x000fe2000bf05270 */
[----:B------:R1:W-:Y:S08]  /*1c40*/  UTMALDG.3D [UR8], [UR28], desc[UR26] ;  /* 0x00001a081c0075b4 */ /* 0x0003f00008011000 */
[----:B------:R-:W-:Y:S05]  /*1c50*/  BRA.U UP0, `(.L_x_31) ;  /* 0xfffffffd005c7547 */ /* 0x000fea000b83ffff */
.L_x_26:
[----:B-1----:R-:W-:Y:S01]  /*1c60*/  LEA R2, R14, UR4, 0x3 ;  /* 0x000000040e027c11 */ /* 0x002fe2000f8e18ff */
[----:B------:R-:W-:Y:S01]  /*1c70*/  NOP ;  /* 0x0000000000007918 */ /* 0x000fe20000000000 */
[----:B--2---:R-:W-:Y:S02]  /*1c80*/  SHF.L.U32 R3, R12, 0x1f, RZ ;  /* 0x0000001f0c037819 */ /* 0x004fe400000006ff */
[----:B------:R-:W-:Y:S02]  /*1c90*/  LEA R4, R14, UR4, 0x4 ;  /* 0x000000040e047c11 */ /* 0x000fe4000f8e20ff */
[----:B------:R-:W1:Y:S02]  /*1ca0*/  SYNCS.PHASECHK.TRANS64.TRYWAIT P0, [R2+URZ+0x60], R3 ;  /* 0x00006003020075a7 */ /* 0x000e6400080011ff */
[----:B-1----:R-:W-:Y:S05]  /*1cb0*/  @!P0 BRA `(.L_x_32) ;  /* 0x0000005400508947 */ /* 0x002fea0003800000 */
.L_x_107:
[----:B------:R-:W2:Y:S01]  /*1cc0*/  LDS.128 R4, [R4+0xf0] ;  /* 0x0000f00004047984 */ /* 0x000ea20000000c00 */
[----:B---3--:R-:W-:Y:S01]  /*1cd0*/  ISETP.GE.AND P0, PT, R40, 0x1, PT ;  /* 0x000000012800780c */ /* 0x008fe20003f06270 */
[----:B-1----:R-:W-:Y:S01]  /*1ce0*/  VIADD R2, R2, 0x70 ;  /* 0x0000007002027836 */ /* 0x002fe20000000000 */
[----:B------:R-:W-:Y:S01]  /*1cf0*/  @!PT LDS RZ, [RZ] ;  /* 0x00000000fffff984 */ /* 0x000fe20000000800 */
[----:B------:R-:W-:Y:S01]  /*1d00*/  @!PT LDS RZ, [RZ] ;  /* 0x00000000fffff984 */ /* 0x000fe20000000800 */
[----:B------:R-:W-:Y:S01]  /*1d10*/  @!PT LDS RZ, [RZ] ;  /* 0x00000000fffff984 */ /* 0x000fe20000000800 */
[----:B------:R-:W-:Y:S01]  /*1d20*/  @!PT LDS RZ, [RZ] ;  /* 0x00000000fffff984 */ /* 0x000fe20000000800 */
[----:B------:R1:W-:Y:S06]  /*1d30*/  MEMBAR.ALL.CTA ;  /* 0x0000000000007992 */ /* 0x0003ec0000008000 */
[----:B-1----:R-:W1:Y:S01]  /*1d40*/  FENCE.VIEW.ASYNC.S ;  /* 0x00000000000073c6 */ /* 0x002e620000000000 */
[----:B------:R-:W-:-:S04]  /*1d50*/  PRMT R2, RZ, 0x654, R2 ;  /* 0x00000654ff027816 */ /* 0x000fc80000000002 */
[----:B-1----:R1:W-:Y:S01]  /*1d60*/  SYNCS.ARRIVE.TRANS64.RED.A1T0 RZ, [R2+URZ], RZ ;  /* 0x000000ff02ff79a7 */ /* 0x0023e200081004ff */
[----:B--2---:R-:W-:-:S13]  /*1d70*/  LOP3.LUT P2, RZ, R6, 0x1, RZ, 0xc0, !PT ;  /* 0x0000000106ff7812 */ /* 0x004fda000784c0ff */
[----:B------:R-:W-:Y:S01]  /*1d80*/  @P2 SHF.R.U32.HI R3, RZ, 0x10, R5 ;  /* 0x00000010ff032819 */ /* 0x000fe20000011605 */
[----:B------:R-:W-:Y:S01]  /*1d90*/  VOTEU.ANY UP0, P2 ;  /* 0x0000000000ff7886 */ /* 0x000fe20001000100 */
[----:B------:R-:W-:Y:S02]  /*1da0*/  @P2 MOV R13, R4 ;  /* 0x00000004000d2202 */ /* 0x000fe40000000f00 */
[----:B------:R-:W-:Y:S02]  /*1db0*/  @P2 R2UR.BROADCAST UR8, R3 ;  /* 0x00000000030822ca */ /* 0x000fe400008e0000 */
[----:B------:R-:W-:-:S11]  /*1dc0*/  @P2 LOP3.LUT R11, R5, 0xffff, RZ, 0xc0, !PT ;  /* 0x0000ffff050b2812 */ /* 0x000fd600078ec0ff */
[----:B------:R-:W-:Y:S01]  /*1dd0*/  @UP0 UMOV UR36, UR8 ;  /* 0x0000000800240c82 */ /* 0x000fe20008000000 */
[----:B-1----:R-:W-:Y:S05]  /*1de0*/  @!P0 BRA `(.L_x_33) ;  /* 0x0000000000b88947 */ /* 0x002fea0003800000 */
[----:B------:R-:W4:Y:S01]  /*1df0*/  LDC.64 R4, c[0x0][0xb18] ;  /* 0x0002c600ff047b82 */ /* 0x000f220000000a00 */
[----:B------:R-:W-:-:S07]  /*1e00*/  ISETP.NE.AND P3, PT, R40, 0x1, PT ;  /* 0x000000012800780c */ /* 0x000fce0003f65270 */
[----:B------:R-:W1:Y:S08]  /*1e10*/  LDC.64 R6, c[0x0][0xb10] ;  /* 0x0002c400ff067b82 */ /* 0x000e700000000a00 */
[----:B------:R-:W2:Y:S08]  /*1e20*/  LDC R16, c[0x0][0xb20] ;  /* 0x0002c800ff107b82 */ /* 0x000eb00000000800 */
[----:B------:R-:W3:Y:S01]  /*1e30*/  LDC R18, c[0x0][0xb0c] ;  /* 0x0002c300ff127b82 */ /* 0x000ee20000000800 */
[----:B----4-:R-:W-:Y:S01]  /*1e40*/  IMAD.HI.U32 R17, R0, R5, RZ ;  /* 0x0000000500117227 */ /* 0x010fe200078e00ff */
[----:B------:R-:W-:-:S03]  /*1e50*/  ISETP.NE.AND P0, PT, R4, 0x1, PT ;  /* 0x000000010400780c */ /* 0x000fc60003f05270 */
[----:B------:R-:W-:-:S03]  /*1e60*/  IMAD.HI.U32 R5, R11, R5, RZ ;  /* 0x000000050b057227 */ /* 0x000fc600078e00ff */
[----:B------:R-:W4:Y:S01]  /*1e70*/  LDC.64 R2, c[0x0][0xb28] ;  /* 0x0002ca00ff027b82 */ /* 0x000f220000000a00 */
[----:B-1----:R-:W-:-:S04]  /*1e80*/  IMAD.HI.U32 R20, R9, R6, RZ ;  /* 0x0000000609147227 */ /* 0x002fc800078e00ff */
[----:B------:R-:W-:Y:S01]  /*1e90*/  IMAD.HI.U32 R22, R13, R6, RZ ;  /* 0x000000060d167227 */ /* 0x000fe200078e00ff */
[----:B------:R-:W-:Y:S02]  /*1ea0*/  SHF.R.U32.HI R20, RZ, R7, R20 ;  /* 0x00000007ff147219 */ /* 0x000fe40000011614 */
[-C--:B--2---:R-:W-:Y:S02]  /*1eb0*/  SHF.R.U32.HI R17, RZ, R16.reuse, R17 ;  /* 0x00000010ff117219 */ /* 0x084fe40000011611 */
[----:B------:R-:W-:Y:S02]  /*1ec0*/  SHF.R.U32.HI R16, RZ, R16, R5 ;  /* 0x00000010ff107219 */ /* 0x000fe40000011605 */
[----:B------:R-:W-:Y:S02]  /*1ed0*/  SEL R17, R0, R17, !P0 ;  /* 0x0000001100117207 */ /* 0x000fe40004000000 */
[----:B------:R-:W-:Y:S02]  /*1ee0*/  SHF.R.U32.HI R22, RZ, R7, R22 ;  /* 0x00000007ff167219 */ /* 0x000fe40000011616 */
[----:B---3--:R-:W-:-:S02]  /*1ef0*/  ISETP.NE.AND P1, PT, R18, 0x1, PT ;  /* 0x000000011200780c */ /* 0x008fc40003f25270 */
[----:B------:R-:W-:Y:S02]  /*1f00*/  SEL R5, R11, R16, !P0 ;  /* 0x000000100b057207 */ /* 0x000fe40004000000 */
[----:B------:R-:W-:Y:S02]  /*1f10*/  SEL R19, R9, R20, !P1 ;  /* 0x0000001409137207 */ /* 0x000fe40004800000 */
[----:B------:R-:W-:Y:S01]  /*1f20*/  SEL R7, R13, R22, !P1 ;  /* 0x000000160d077207 */ /* 0x000fe20004800000 */
[----:B----4-:R-:W-:-:S04]  /*1f30*/  IMAD.HI.U32 R20, R17, R2, RZ ;  /* 0x0000000211147227 */ /* 0x010fc800078e00ff */
[----:B------:R-:W-:Y:S01]  /*1f40*/  IMAD.HI.U32 R6, R19, R2, RZ ;  /* 0x0000000213067227 */ /* 0x000fe200078e00ff */
[----:B------:R-:W-:-:S04]  /*1f50*/  @P3 SHF.R.U32.HI R17, RZ, R3, R20 ;  /* 0x00000003ff113219 */ /* 0x000fc80000011614 */
        /* <DEDUP_REMOVED lines=8> */
[----:B------:R-:W-:-:S04]  /*1fe0*/  @!P0 IMAD.HI.U32 R16, R7, R2, RZ ;  /* 0x0000000207108227 */ /* 0x000fc800078e00ff */
[----:B------:R-:W-:Y:S01]  /*1ff0*/  IMAD.MOV R2, RZ, RZ, -R6 ;  /* 0x000000ffff027224 */ /* 0x000fe200078e0a06 */
[----:B------:R-:W-:-:S03]  /*2000*/  @!P0 SHF.R.U32.HI R16, RZ, R3, R16 ;  /* 0x00000003ff108219 */ /* 0x000fc60000011610 */
[----:B------:R-:W-:Y:S01]  /*2010*/  IMAD R2, R40, R2, R5 ;  /* 0x0000000228027224 */ /* 0x000fe200078e0205 */
[----:B------:R-:W-:Y:S02]  /*2020*/  @!P0 SEL R3, R7, R16, !P3 ;  /* 0x0000001007038207 */ /* 0x000fe40005800000 */
[----:B------:R-:W-:-:S03]  /*2030*/  IADD3 R16, PT, PT, -R5, RZ, RZ ;  /* 0x000000ff05107210 */ /* 0x000fc60007ffe1ff */
[--C-:B------:R-:W-:Y:S02]  /*2040*/  @!P0 IMAD.IADD R6, R6, 0x1, -R3.reuse ;  /* 0x0000000106068824 */ /* 0x100fe400078e0a03 */
[----:B------:R-:W-:Y:S01]  /*2050*/  @!P0 IMAD R3, R2, R19, R3 ;  /* 0x0000001302038224 */ /* 0x000fe200078e0203 */
[----:B------:R-:W-:Y:S01]  /*2060*/  IADD3 R2, PT, PT, -R7, RZ, RZ ;  /* 0x000000ff07027210 */ /* 0x000fe20007ffe1ff */
[----:B------:R-:W-:Y:S02]  /*2070*/  @!P0 IMAD R5, R40, R6, R7 ;  /* 0x0000000628058224 */ /* 0x000fe400078e0207 */
[----:B------:R-:W-:Y:S02]  /*2080*/  IMAD R11, R4, R16, R11 ;  /* 0x00000010040b7224 */ /* 0x000fe400078e020b */
[----:B------:R-:W-:Y:S02]  /*2090*/  @!P0 IMAD.MOV.U32 R7, RZ, RZ, R3 ;  /* 0x000000ffff078224 */ /* 0x000fe400078e0003 */
[----:B------:R-:W-:-:S02]  /*20a0*/  IMAD R2, R18, R2, R13 ;  /* 0x0000000212027224 */ /* 0x000fc400078e020d */
[----:B------:R-:W-:Y:S02]  /*20b0*/  IMAD R11, R5, R4, R11 ;  /* 0x00000004050b7224 */ /* 0x000fe400078e020b */
[----:B------:R-:W-:Y:S02]  /*20c0*/  IMAD R13, R7, R18, R2 ;  /* 0x00000012070d7224 */ /* 0x000fe400078e0202 */
.L_x_33:
[----:B------:R-:W1:Y:S02]  /*20d0*/  LDCU UR8, c[0x0][0xb30] ;  /* 0x00016600ff0877ac */ /* 0x000e640008000800 */
[----:B-1----:R-:W-:-:S09]  /*20e0*/  UISETP.NE.AND UP0, UPT, UR8, 0x1, UPT ;  /* 0x000000010800788c */ /* 0x002fd2000bf05270 */
[----:B------:R-:W-:Y:S05]  /*20f0*/  BRA.U UP0, `(.L_x_34) ;  /* 0x0000000100407547 */ /* 0x000fea000b800000 */
[----:B------:R-:W1:Y:S08]  /*2100*/  LDC.64 R4, c[0x0][0xb10] ;  /* 0x0002c400ff047b82 */ /* 0x000e700000000a00 */
[----:B------:R-:W2:Y:S08]  /*2110*/  LDC.64 R2, c[0x0][0xb18] ;  /* 0x0002c600ff027b82 */ /* 0x000eb00000000a00 */
[----:B------:R-:W3:Y:S08]  /*2120*/  LDC R6, c[0x0][0xb20] ;  /* 0x0002c800ff067b82 */ /* 0x000ef00000000800 */
[----:B------:R-:W4:Y:S01]  /*2130*/  LDC R16, c[0x0][0xb0c] ;  /* 0x0002c300ff107b82 */ /* 0x000f220000000800 */
[----:B-1----:R-:W-:-:S05]  /*2140*/  IMAD.HI.U32 R4, R13, R4, RZ ;  /* 0x000000040d047227 */ /* 0x002fca00078e00ff */
[----:B------:R-:W-:Y:S01]  /*2150*/  SHF.R.U32.HI R4, RZ, R5, R4 ;  /* 0x00000005ff047219 */ /* 0x000fe20000011604 */
[----:B--2---:R-:W-:Y:S01]  /*2160*/  IMAD.HI.U32 R3, R11, R3, RZ ;  /* 0x000000030b037227 */ /* 0x004fe200078e00ff */
[----:B------:R-:W-:-:S04]  /*2170*/  ISETP.NE.AND P0, PT, R2, 0x1, PT ;  /* 0x000000010200780c */ /* 0x000fc80003f05270 */
[----:B---3--:R-:W-:-:S04]  /*2180*/  SHF.R.U32.HI R6, RZ, R6, R3 ;  /* 0x00000006ff067219 */ /* 0x008fc80000011603 */
[----:B------:R-:W-:Y:S02]  /*2190*/  SEL R3, R11, R6, !P0 ;  /* 0x000000060b037207 */ /* 0x000fe40004000000 */
[----:B----4-:R-:W-:-:S04]  /*21a0*/  ISETP.NE.AND P1, PT, R16, 0x1, PT ;  /* 0x000000011000780c */ /* 0x010fc80003f25270 */
[----:B------:R-:W-:-:S05]  /*21b0*/  SEL R4, R13, R4, !P1 ;  /* 0x000000040d047207 */ /* 0x000fca0004800000 */
[----:B------:R-:W-:Y:S02]  /*21c0*/  IMAD.IADD R5, R3, 0x1, -R4 ;  /* 0x0000000103057824 */ /* 0x000fe400078e0a04 */
[----:B------:R-:W-:Y:S02]  /*21d0*/  IMAD.IADD R3, R4, 0x1, -R3 ;  /* 0x0000000104037824 */ /* 0x000fe400078e0a03 */
[----:B------:R-:W-:Y:S02]  /*21e0*/  IMAD R13, R5, R16, R13 ;  /* 0x00000010050d7224 */ /* 0x000fe400078e020d */
[----:B------:R-:W-:-:S07]  /*21f0*/  IMAD R11, R3, R2, R11 ;  /* 0x00000002030b7224 */ /* 0x000fce00078e020b */
.L_x_34:
[----:B------:R-:W-:Y:S01]  /*2200*/  VIADD R14, R14, 0x1 ;  /* 0x000000010e0e7836 */ /* 0x000fe20000000000 */
[----:B------:R-:W-:Y:S01]  /*2210*/  PLOP3.LUT P1, PT, PT, PT, PT, 0x80, 0x8 ;  /* 0x000000000008781c */ /* 0x000fe20003f2f070 */
[----:B------:R-:W-:Y:S02]  /*2220*/  IMAD.IADD R21, R13, 0x1, R96 ;  /* 0x000000010d157824 */ /* 0x000fe400078e0260 */
[----:B------:R-:W-:Y:S01]  /*2230*/  IMAD.IADD R20, R11, 0x1, R94 ;  /* 0x000000010b147824 */ /* 0x000fe200078e025e */
[----:B------:R-:W-:-:S04]  /*2240*/  ISETP.NE.AND P0, PT, R14, 0x2, PT ;  /* 0x000000020e00780c */ /* 0x000fc80003f05270 */
[----:B------:R-:W-:Y:S02]  /*2250*/  SEL R3, RZ, 0x1, P0 ;  /* 0x00000001ff037807 */ /* 0x000fe40000000000 */
[----:B------:R-:W-:Y:S02]  /*2260*/  SEL R14, R14, RZ, P0 ;  /* 0x000000ff0e0e7207 */ /* 0x000fe40000000000 */
[----:B------:R-:W-:Y:S01]  /*2270*/  LOP3.LUT R12, R12, R3, RZ, 0x3c, !PT ;  /* 0x000000030c0c7212 */ /* 0x000fe200078e3cff */
[----:B------:R-:W-:Y:S06]  /*2280*/  @P2 BRA `(.L_x_35) ;  /* 0xfffffff000982947 */ /* 0x000fec000383ffff */
[----:B------:R-:W-:Y:S01]  /*2290*/  UIADD3 UR4, UPT, UPT, UR4, 0x18, URZ ;  /* 0x0000001804047890 */ /* 0x000fe2000fffe0ff */
[----:B------:R-:W-:-:S03]  /*22a0*/  SHF.L.U32 R3, R15, 0x1f, RZ ;  /* 0x0000001f0f037819 */ /* 0x000fc600000006ff */
[----:B------:R-:W-:-:S09]  /*22b0*/  ULEA UR5, UR6, UR4, 0x3 ;  /* 0x0000000406057291 */ /* 0x000fd2000f8e18ff */
[----:B------:R-:W1:Y:S02]  /*22c0*/  SYNCS.PHASECHK.TRANS64.TRYWAIT P0, [UR5], R3 ;  /* 0x00000003ff0075a7 */ /* 0x000e640008001105 */
[----:B-1----:R-:W-:Y:S05]  /*22d0*/  @!P0 BRA `(.L_x_36) ;  /* 0x0000004c00dc8947 */ /* 0x002fea0003800000 */
.L_x_109:
[----:B------:R-:W-:-:S04]  /*22e0*/  UIADD3 UR6, UPT, UPT, UR6, 0x1, URZ ;  /* 0x0000000106067890 */ /* 0x000fc8000fffe0ff */
[----:B------:R-:W-:-:S04]  /*22f0*/  UISETP.NE.AND UP0, UPT, UR6, 0x3, UPT ;  /* 0x000000030600788c */ /* 0x000fc8000bf05270 */
[----:B------:R-:W-:Y:S02]  /*2300*/  USEL UR7, URZ, 0x1, UP0 ;  /* 0x00000001ff077887 */ /* 0x000fe40008000000 */
[----:B------:R-:W-:-:S04]  /*2310*/  USEL UR6, UR6, URZ, UP0 ;  /* 0x000000ff06067287 */ /* 0x000fc80008000000 */
[----:B------:R-:W-:Y:S01]  /*2320*/  ULEA UR5, UR6, UR4, 0x3 ;  /* 0x0000000406057291 */ /* 0x000fe2000f8e18ff */
[----:B------:R-:W-:-:S04]  /*2330*/  LOP3.LUT R15, R15, UR7, RZ, 0x3c, !PT ;  /* 0x000000070f0f7c12 */ /* 0x000fc8000f8e3cff */
[----:B-1----:R-:W-:-:S04]  /*2340*/  SHF.L.U32 R3, R15, 0x1f, RZ ;  /* 0x0000001f0f037819 */ /* 0x002fc800000006ff */
[----:B------:R-:W1:Y:S02]  /*2350*/  SYNCS.PHASECHK.TRANS64.TRYWAIT P0, [UR5], R3 ;  /* 0x00000003ff0075a7 */ /* 0x000e640008001105 */
[----:B-1----:R-:W-:Y:S05]  /*2360*/  @!P0 BRA `(.L_x_37) ;  /* 0x0000004c00d08947 */ /* 0x002fea0003800000 */
.L_x_111:
[----:B------:R-:W-:-:S04]  /*2370*/  UIADD3 UR6, UPT, UPT, UR6, 0x1, URZ ;  /* 0x0000000106067890 */ /* 0x000fc8000fffe0ff */
[----:B------:R-:W-:-:S04]  /*2380*/  UISETP.NE.AND UP0, UPT, UR6, 0x3, UPT ;  /* 0x000000030600788c */ /* 0x000fc8000bf05270 */
[----:B------:R-:W-:Y:S02]  /*2390*/  USEL UR5, URZ, 0x1, UP0 ;  /* 0x00000001ff057887 */ /* 0x000fe40008000000 */
[----:B------:R-:W-:-:S04]  /*23a0*/  USEL UR6, UR6, URZ, UP0 ;  /* 0x000000ff06067287 */ /* 0x000fc80008000000 */
[----:B------:R-:W-:Y:S01]  /*23b0*/  ULEA UR6, UR6, UR4, 0x3 ;  /* 0x0000000406067291 */ /* 0x000fe2000f8e18ff */
[----:B-1----:R-:W-:-:S04]  /*23c0*/  LOP3.LUT R3, R15, UR5, RZ, 0x3c, !PT ;  /* 0x000000050f037c12 */ /* 0x002fc8000f8e3cff */
[----:B------:R-:W-:Y:S01]  /*23d0*/  SHF.L.U32 R3, R3, 0x1f, RZ ;  /* 0x0000001f03037819 */ /* 0x000fe200000006ff */
[----:B----4-:R-:W-:-:S07]  /*23e0*/  IMAD.U32 R0, RZ, RZ, UR6 ;  /* 0x00000006ff007e24 */ /* 0x010fce000f8e00ff */
.L_x_38:
[----:B-1----:R1:W2:Y:S02]  /*23f0*/  SYNCS.PHASECHK.TRANS64.TRYWAIT P0, [R0+URZ], R3 ;  /* 0x00000003000075a7 */ /* 0x0022a400080011ff */
[----:B--2---:R-:W-:Y:S05]  /*2400*/  @!P0 NANOSLEEP.SYNCS 0x989680 ;  /* 0x009896800000895d */ /* 0x004fea0003900000 */
[----:B------:R-:W2:Y:S02]  /*2410*/  @!P0 SYNCS.PHASECHK.TRANS64 P0, [R0+URZ], R3 ;  /* 0x00000003000085a7 */ /* 0x000ea400080010ff */
[----:B--2---:R-:W-:Y:S05]  /*2420*/  @P0 EXIT ;  /* 0x000000000000094d */ /* 0x004fea0003800000 */
[----:B------:R-:W-:Y:S05]  /*2430*/  BRA `(.L_x_38) ;  /* 0xfffffffc00ec7947 */ /* 0x000fea000383ffff */
.L_x_17:
[----:B------:R-:W-:-:S04]  /*2440*/  UISETP.NE.AND UP1, UPT, UR37, URZ, UPT ;  /* 0x000000ff2500728c */ /* 0x000fc8000bf25270 */
[----:B------:R-:W-:-:S09]  /*2450*/  UISETP.NE.OR UP1, UPT, UR8, 0x1, UP1 ;  /* 0x000000010800788c */ /* 0x000fd20008f25670 */
[----:B------:R-:W-:Y:S05]  /*2460*/  BRA.U UP1, `(.L_x_39) ;  /* 0x0000000501487547 */ /* 0x000fea000b800000 */
[----:B------:R-:W-:Y:S01]  /*2470*/  ISETP.NE.AND P2, PT, R2, RZ, PT ;  /* 0x000000ff0200720c */ /* 0x000fe20003f45270 */
[----:B------:R-:W-:Y:S01]  /*2480*/  IMAD.MOV.U32 R12, RZ, RZ, 0x1 ;  /* 0x00000001ff0c7424 */ /* 0x000fe200078e00ff */
[----:B------:R-:W-:Y:S02]  /*2490*/  CS2R R10, SRZ ;  /* 0x00000000000a7805 */ /* 0x000fe4000001ff00 */
[----:B------:R-:W-:Y:S01]  /*24a0*/  CS2R R8, SRZ ;  /* 0x0000000000087805 */ /* 0x000fe2000001ff00 */
[----:B------:R-:W-:Y:S01]  /*24b0*/  UMOV UR4, 0x400 ;  /* 0x0000040000047882 */ /* 0x000fe20000000000 */
[----:B------:R-:W-:Y:S01]  /*24c0*/  UMOV UR6, URZ ;  /* 0x000000ff00067c82 */ /* 0x000fe20008000000 */
[----:B------:R-:W-:-:S12]  /*24d0*/  ULEA UR37, UR37, UR4, 0x18 ;  /* 0x0000000425257291 */ /* 0x000fd8000f8ec0ff */
.L_x_43:
[----:B------:R-:W-:Y:S02]  /*24e0*/  LEA R0, R8, UR37, 0x3 ;  /* 0x0000002508007c11 */ /* 0x000fe4000f8e18ff */
[----:B------:R-:W-:-:S03]  /*24f0*/  SHF.L.U32 R5, R9, 0x1f, RZ ;  /* 0x0000001f09057819 */ /* 0x000fc600000006ff */
[----:B------:R-:W-:Y:S01]  /*2500*/  VIADD R4, R0, 0xd0 ;  /* 0x000000d000047836 */ /* 0x000fe20000000000 */
[----:B------:R-:W1:Y:S02]  /*2510*/  SYNCS.PHASECHK.TRANS64.TRYWAIT P0, [R0+URZ+0xc0], R5 ;  /* 0x0000c005000075a7 */ /* 0x000e6400080011ff */
[----:B-1----:R-:W-:Y:S05]  /*2520*/  @!P0 BRA `(.L_x_40) ;  /* 0x0000004c00788947 */ /* 0x002fea0003800000 */
.L_x_112:
[----:B------:R-:W-:Y:S01]  /*2530*/  ULEA UR5, UR6, UR37, 0x3 ;  /* 0x0000002506057291 */ /* 0x000fe2000f8e18ff */
[----:B------:R-:W-:Y:S02]  /*2540*/  PRMT R4, RZ, 0x654, R4 ;  /* 0x00000654ff047816 */ /* 0x000fe40000000004 */
[----:B-1----:R-:W-:Y:S01]  /*2550*/  SHF.L.U32 R5, R12, 0x1f, RZ ;  /* 0x0000001f0c057819 */ /* 0x002fe200000006ff */
[----:B------:R-:W-:Y:S01]  /*2560*/  UIADD3 UR4, UPT, UPT, UR5, 0x60, URZ ;  /* 0x0000006005047890 */ /* 0x000fe2000fffe0ff */
[----:B------:R1:W-:Y:S05]  /*2570*/  SYNCS.ARRIVE.TRANS64.RED.A1T0 RZ, [R4+URZ], RZ ;  /* 0x000000ff04ff79a7 */ /* 0x0003ea00081004ff */
[----:B------:R-:W-:Y:S01]  /*2580*/  IMAD.U32 R7, RZ, RZ, UR4 ;  /* 0x00000004ff077e24 */ /* 0x000fe2000f8e00ff */
[----:B------:R-:W2:Y:S04]  /*2590*/  SYNCS.PHASECHK.TRANS64.TRYWAIT P0, [UR5+0x70], R5 ;  /* 0x00007005ff0075a7 */ /* 0x000ea80008001105 */
[----:B------:R-:W-:Y:S01]  /*25a0*/  PRMT R6, R2, 0x654, R7 ;  /* 0x0000065402067816 */ /* 0x000fe20000000007 */
[----:B-1----:R-:W-:Y:S01]  /*25b0*/  @!P2 IMAD.MOV.U32 R4, RZ, RZ, 0x10 ;  /* 0x00000010ff04a424 */ /* 0x002fe200078e00ff */
[----:B--2---:R-:W-:Y:S06]  /*25c0*/  @!P0 BRA `(.L_x_41) ;  /* 0x0000004c00648947 */ /* 0x004fec0003800000 */
.L_x_114:
[----:B------:R-:W-:Y:S01]  /*25d0*/  ULEA UR4, UR6, UR37, 0x4 ;  /* 0x0000002506047291 */ /* 0x000fe2000f8e20ff */
[----:B------:R-:W-:Y:S01]  /*25e0*/  SEL R3, R6, R3, !P2 ;  /* 0x0000000306037207 */ /* 0x000fe20005000000 */
[----:B------:R-:W-:Y:S01]  /*25f0*/  UIADD3 UR5, UPT, UPT, UR5, 0x60, URZ ;  /* 0x0000006005057890 */ /* 0x000fe2000fffe0ff */
[----:B-1----:R-:W-:Y:S01]  /*2600*/  LEA R0, R11, UR37, 0x3 ;  /* 0x000000250b007c11 */ /* 0x002fe2000f8e18ff */
[----:B------:R-:W-:Y:S01]  /*2610*/  UIADD3 UR4, UPT, UPT, UR4, 0xf0, URZ ;  /* 0x000000f004047890 */ /* 0x000fe2000fffe0ff */
[----:B------:R-:W-:Y:S01]  /*2620*/  SHF.L.U32 R5, R10, 0x1f, RZ ;  /* 0x0000001f0a057819 */ /* 0x000fe200000006ff */
[----:B------:R1:W-:Y:S01]  /*2630*/  @!P2 SYNCS.ARRIVE.TRANS64.RED RZ, [R3+URZ], R4 ;  /* 0x0000000403ffa9a7 */ /* 0x0003e200080004ff */
[----:B------:R-:W-:Y:S01]  /*2640*/  UIADD3 UR6, UPT, UPT, UR6, 0x1, URZ ;  /* 0x0000000106067890 */ /* 0x000fe2000fffe0ff */
[----:B------:R-:W-:-:S03]  /*2650*/  VIADD R8, R8, 0x1 ;  /* 0x0000000108087836 */ /* 0x000fc60000000000 */
[----:B------:R-:W-:Y:S02]  /*2660*/  UISETP.NE.AND UP0, UPT, UR6, 0x2, UPT ;  /* 0x000000020600788c */ /* 0x000fe4000bf05270 */
[----:B------:R-:W-:Y:S06]  /*2670*/  UGETNEXTWORKID.BROADCAST [UR4], [UR5] ;  /* 0x00000000040073ca */ /* 0x000fec0008000100 */
[----:B------:R-:W-:Y:S01]  /*2680*/  USEL UR4, URZ, 0x1, UP0 ;  /* 0x00000001ff047887 */ /* 0x000fe20008000000 */
[----:B------:R-:W-:Y:S01]  /*2690*/  ISETP.NE.AND P0, PT, R8, 0x2, PT ;  /* 0x000000020800780c */ /* 0x000fe20003f05270 */
[----:B------:R-:W-:Y:S01]  /*26a0*/  USEL UR6, UR6, URZ, UP0 ;  /* 0x000000ff06067287 */ /* 0x000fe20008000000 */
[----:B------:R-:W2:Y:S03]  /*26b0*/  SYNCS.PHASECHK.TRANS64.TRYWAIT P1, [R0+URZ+0x60], R5 ;  /* 0x00006005000075a7 */ /* 0x000ea600080211ff */
[----:B------:R-:W-:Y:S01]  /*26c0*/  LOP3.LUT R12, R12, UR4, RZ, 0x3c, !PT ;  /* 0x000000040c0c7c12 */ /* 0x000fe2000f8e3cff */
[----:B-12---:R-:W-:Y:S07]  /*26d0*/  @!P1 BRA `(.L_x_42) ;  /* 0x0000004c00389947 */ /* 0x006fee0003800000 */
.L_x_115:
[C---:B------:R-:W-:Y:S01]  /*26e0*/  LEA R4, R11.reuse, UR37, 0x4 ;  /* 0x000000250b047c11 */ /* 0x040fe2000f8e20ff */
[----:B-1----:R-:W-:Y:S01]  /*26f0*/  VIADD R0, R0, 0x70 ;  /* 0x0000007000007836 */ /* 0x002fe20000000000 */
[----:B------:R-:W-:Y:S01]  /*2700*/  SEL R8, R8, RZ, P0 ;  /* 0x000000ff08087207 */ /* 0x000fe20000000000 */
[----:B------:R-:W-:-:S03]  /*2710*/  VIADD R11, R11, 0x1 ;  /* 0x000000010b0b7836 */ /* 0x000fc60000000000 */
[----:B------:R-:W1:Y:S01]  /*2720*/  LDS.128 R4, [R4+0xf0] ;  /* 0x0000f00004047984 */ /* 0x000e620000000c00 */
[----:B------:R-:W-:Y:S02]  /*2730*/  PRMT R0, RZ, 0x654, R0 ;  /* 0x00000654ff007816 */ /* 0x000fe40000000000 */
[C---:B------:R-:W-:Y:S01]  /*2740*/  ISETP.NE.AND P1, PT, R11.reuse, 0x2, PT ;  /* 0x000000020b00780c */ /* 0x040fe20003f25270 */
[----:B------:R-:W-:Y:S01]  /*2750*/  @!PT LDS RZ, [RZ] ;  /* 0x00000000fffff984 */ /* 0x000fe20000000800 */
[----:B------:R-:W-:Y:S01]  /*2760*/  @!PT LDS RZ, [RZ] ;  /* 0x00000000fffff984 */ /* 0x000fe20000000800 */
[----:B------:R-:W-:Y:S01]  /*2770*/  @!PT LDS RZ, [RZ] ;  /* 0x00000000fffff984 */ /* 0x000fe20000000800 */
[----:B------:R-:W-:Y:S01]  /*2780*/  @!PT LDS RZ, [RZ] ;  /* 0x00000000fffff984 */ /* 0x000fe20000000800 */
[----:B------:R2:W-:Y:S06]  /*2790*/  MEMBAR.ALL.CTA ;  /* 0x0000000000007992 */ /* 0x0005ec0000008000 */
[----:B--2---:R-:W2:Y:S01]  /*27a0*/  FENCE.VIEW.ASYNC.S ;  /* 0x00000000000073c6 */ /* 0x004ea20000000000 */
[----:B------:R-:W-:Y:S01]  /*27b0*/  SEL R11, R11, RZ, P1 ;  /* 0x000000ff0b0b7207 */ /* 0x000fe20000800000 */
[----:B--2---:R2:W-:Y:S01]  /*27c0*/  SYNCS.ARRIVE.TRANS64.RED.A1T0 RZ, [R0+URZ], RZ ;  /* 0x000000ff00ff79a7 */ /* 0x0045e200081004ff */
[----:B-1----:R-:W-:-:S02]  /*27d0*/  LOP3.LUT P3, RZ, R6, 0x1, RZ, 0xc0, !PT ;  /* 0x0000000106ff7812 */ /* 0x002fc4000786c0ff */
[----:B------:R-:W-:-:S04]  /*27e0*/  SEL R5, RZ, 0x1, P1 ;  /* 0x00000001ff057807 */ /* 0x000fc80000800000 */
[----:B------:R-:W-:Y:S02]  /*27f0*/  LOP3.LUT R10, R10, R5, RZ, 0x3c, !PT ;  /* 0x000000050a0a7212 */ /* 0x000fe400078e3cff */
[----:B--2---:R-:W-:-:S04]  /*2800*/  SEL R0, RZ, 0x1, P0 ;  /* 0x00000001ff007807 */ /* 0x004fc80000000000 */
[----:B------:R-:W-:Y:S01]  /*2810*/  LOP3.LUT R9, R9, R0, RZ, 0x3c, !PT ;  /* 0x0000000009097212 */ /* 0x000fe200078e3cff */
[----:B------:R-:W-:Y:S06]  /*2820*/  @P3 BRA `(.L_x_43) ;  /* 0xfffffffc002c3947 */ /* 0x000fec000383ffff */
[----:B------:R-:W-:Y:S01]  /*2830*/  ULEA UR5, UR6, UR37, 0x3 ;  /* 0x0000002506057291 */ /* 0x000fe2000f8e18ff */
[----:B------:R-:W-:-:S08]  /*2840*/  SHF.L.U32 R3, R12, 0x1f, RZ ;  /* 0x0000001f0c037819 */ /* 0x000fd000000006ff */
[----:B------:R-:W1:Y:S02]  /*2850*/  SYNCS.PHASECHK.TRANS64 P0, [UR5+0x70], R3 ;  /* 0x00007003ff0075a7 */ /* 0x000e640008001005 */
[----:B-1----:R-:W-:Y:S05]  /*2860*/  @P0 BRA `(.L_x_44) ;  /* 0x0000000000080947 */ /* 0x002fea0003800000 */
[----:B------:R-:W1:Y:S02]  /*2870*/  SYNCS.PHASECHK.TRANS64.TRYWAIT P0, [UR5+0x70], R3 ;  /* 0x00007003ff0075a7 */ /* 0x000e640008001105 */
[----:B-1----:R-:W-:Y:S05]  /*2880*/  @!P0 BRA `(.L_x_45) ;  /* 0x0000004800e08947 */ /* 0x002fea0003800000 */
.L_x_44:
[----:B------:R-:W-:-:S04]  /*2890*/  UIADD3 UR4, UPT, UPT, UR6, 0x1, URZ ;  /* 0x0000000106047890 */ /* 0x000fc8000fffe0ff */
[----:B------:R-:W-:-:S04]  /*28a0*/  UISETP.NE.AND UP0, UPT, UR4, 0x2, UPT ;  /* 0x000000020400788c */ /* 0x000fc8000bf05270 */
[----:B------:R-:W-:Y:S02]  /*28b0*/  USEL UR7, URZ, 0x1, UP0 ;  /* 0x00000001ff077887 */ /* 0x000fe40008000000 */
[----:B------:R-:W-:-:S04]  /*28c0*/  USEL UR4, UR4, URZ, UP0 ;  /* 0x000000ff04047287 */ /* 0x000fc80008000000 */
[----:B------:R-:W-:Y:S01]  /*28d0*/  ULEA UR4, UR4, UR37, 0x3 ;  /* 0x0000002504047291 */ /* 0x000fe2000f8e18ff */
[----:B-1----:R-:W-:-:S04]  /*28e0*/  LOP3.LUT R3, R12, UR7, RZ, 0x3c, !PT ;  /* 0x000000070c037c12 */ /* 0x002fc8000f8e3cff */
[----:B------:R-:W-:-:S04]  /*28f0*/  SHF.L.U32 R0, R3, 0x1f, RZ ;  /* 0x0000001f03007819 */ /* 0x000fc800000006ff */
[----:B------:R-:W1:Y:S02]  /*2900*/  SYNCS.PHASECHK.TRANS64 P0, [UR4+0x70], R0 ;  /* 0x00007000ff0075a7 */ /* 0x000e640008001004 */
[----:B-1----:R-:W-:Y:S05]  /*2910*/  @P0 EXIT ;  /* 0x000000000000094d */ /* 0x002fea0003800000 */
[----:B------:R-:W-:Y:S02]  /*2920*/  SHF.L.U32 R3, R3, 0x1f, RZ ;  /* 0x0000001f03037819 */ /* 0x000fe400000006ff */
[----:B------:R-:W-:-:S07]  /*2930*/  MOV R0, UR4 ;  /* 0x0000000400007c02 */ /* 0x000fce0008000f00 */
.L_x_46:
[----:B-1----:R1:W2:Y:S02]  /*2940*/  SYNCS.PHASECHK.TRANS64.TRYWAIT P0, [R0+URZ+0x70], R3 ;  /* 0x00007003000075a7 */ /* 0x0022a400080011ff */
[----:B--2---:R-:W-:Y:S05]  /*2950*/  @!P0 NANOSLEEP.SYNCS 0x989680 ;  /* 0x009896800000895d */ /* 0x004fea0003900000 */
[----:B------:R-:W2:Y:S02]  /*2960*/  @!P0 SYNCS.PHASECHK.TRANS64 P0, [R0+URZ+0x70], R3 ;  /* 0x00007003000085a7 */ /* 0x000ea400080010ff */
[----:B--2---:R-:W-:Y:S05]  /*2970*/  @P0 EXIT ;  /* 0x000000000000094d */ /* 0x004fea0003800000 */
[----:B------:R-:W-:Y:S05]  /*2980*/  BRA `(.L_x_46) ;  /* 0xfffffffc00ec7947 */ /* 0x000fea000383ffff */
.L_x_39:
[----:B------:R-:W-:-:S09]  /*2990*/  UISETP.NE.AND UP1, UPT, UR8, URZ, UPT ;  /* 0x000000ff0800728c */ /* 0x000fd2000bf25270 */
[----:B------:R-:W-:Y:S05]  /*29a0*/  BRA.U UP1, `(.L_x_47) ;  /* 0x0000000d01cc7547 */ /* 0x000fea000b800000 */
[----:B------:R-:W-:Y:S01]  /*29b0*/  UMOV UR4, 0x40 ;  /* 0x0000004000047882 */ /* 0x000fe20000000000 */
[----:B------:R-:W-:Y:S01]  /*29c0*/  NOP ;  /* 0x0000000000007918 */ /* 0x000fe20000000000 */
[----:B------:R-:W-:Y:S01]  /*29d0*/  ULEA UR4, UR37, UR4, 0x18 ;  /* 0x0000000425047291 */ /* 0x000fe2000f8ec0ff */
[----:B------:R-:W-:Y:S02]  /*29e0*/  UMOV UR5, 0x400 ;  /* 0x0000040000057882 */ /* 0x000fe40000000000 */
[----:B------:R-:W-:-:S06]  /*29f0*/  ULEA UR37, UR37, UR5, 0x18 ;  /* 0x0000000525257291 */ /* 0x000fcc000f8ec0ff */
[----:B------:R-:W1:Y:S02]  /*2a00*/  LDS.U8 R0, [UR4+0x1c] ;  /* 0x00001c04ff007984 */ /* 0x000e640008000000 */
[----:B-1----:R-:W-:-:S13]  /*2a10*/  ISETP.NE.AND P0, PT, R0, RZ, PT ;  /* 0x000000ff0000720c */ /* 0x002fda0003f05270 */
[----:B------:R-:W-:Y:S05]  /*2a20*/  @P0 BRA `(.L_x_48) ;  /* 0x0000000000580947 */ /* 0x000fea0003800000 */
[----:B------:R-:W-:-:S13]  /*2a30*/  ELECT P0, URZ, PT ;  /* 0x0000000000ff782f */ /* 0x000fda0003800000 */
[----:B------:R-:W-:Y:S05]  /*2a40*/  @!P0 BRA `(.L_x_49) ;  /* 0x0000000000608947 */ /* 0x000fea0003800000 */
[----:B------:R-:W-:Y:S01]  /*2a50*/  UMOV UR5, 0x10 ;  /* 0x0000001000057882 */ /* 0x000fe20000000000 */
[----:B------:R-:W-:Y:S01]  /*2a60*/  HFMA2 R0, -RZ, RZ, 0, 5.9604644775390625e-08 ;  /* 0x00000001ff007431 */ /* 0x000fe200000001ff */
[----:B------:R-:W-:-:S03]  /*2a70*/  MOV R2, 0xffff ;  /* 0x0000ffff00027802 */ /* 0x000fc60000000f00 */
[----:B------:R-:W-:Y:S04]  /*2a80*/  DEPBAR.LE SB1, 0x36 ;  /* 0x00009d800000791a */ /* 0x000fe80000000000 */
[----:B------:R-:W1:Y:S02]  /*2a90*/  UTCATOMSWS.FIND_AND_SET.ALIGN UP0, UR5, UR5 ;  /* 0x00000005000575e3 */ /* 0x000e640008000800 */
[----:B-1----:R-:W-:Y:S01]  /*2aa0*/  MOV R3, UR5 ;  /* 0x0000000500037c02 */ /* 0x002fe20008000f00 */
[----:B------:R-:W-:Y:S06]  /*2ab0*/  BRA.U UP0, `(.L_x_50) ;  /* 0x0000000100187547 */ /* 0x000fec000b800000 */
.L_x_51:
[----:B------:R-:W-:Y:S05]  /*2ac0*/  NANOSLEEP 0x64 ;  /* 0x000000640000795d */ /* 0x000fea0003800000 */
[----:B------:R-:W-:-:S05]  /*2ad0*/  UMOV UR5, 0x10 ;  /* 0x0000001000057882 */ /* 0x000fca0000000000 */
[----:B------:R-:W-:Y:S04]  /*2ae0*/  DEPBAR.LE SB1, 0x36 ;  /* 0x00009d800000791a */ /* 0x000fe80000000000 */
[----:B------:R-:W1:Y:S02]  /*2af0*/  UTCATOMSWS.FIND_AND_SET.ALIGN UP0, UR5, UR5 ;  /* 0x00000005000575e3 */ /* 0x000e640008000800 */
[----:B-1----:R-:W-:Y:S01]  /*2b00*/  MOV R3, UR5 ;  /* 0x0000000500037c02 */ /* 0x002fe20008000f00 */
[----:B------:R-:W-:Y:S05]  /*2b10*/  BRA.U !UP0, `(.L_x_51) ;  /* 0xfffffffd08e87547 */ /* 0x000fea000b83ffff */
.L_x_50:
[-C--:B------:R-:W-:Y:S02]  /*2b20*/  SHF.L.U32 R2, R2, R3.reuse, RZ ;  /* 0x0000000302027219 */ /* 0x080fe400000006ff */
[----:B------:R-:W-:Y:S01]  /*2b30*/  SHF.L.U32 R0, R0, R3, RZ ;  /* 0x0000000300007219 */ /* 0x000fe200000006ff */
[----:B------:R-:W-:Y:S02]  /*2b40*/  IMAD.SHL.U32 R3, R3, 0x20, RZ ;  /* 0x0000002003037824 */ /* 0x000fe400078e00ff */
[----:B------:R1:W-:Y:S04]  /*2b50*/  ATOMS.OR RZ, [UR4+0x14], R2 ;  /* 0x00001402ffff798c */ /* 0x0003e8000b000004 */
[----:B------:R1:W-:Y:S04]  /*2b60*/  ATOMS.OR RZ, [UR4+0x18], R0 ;  /* 0x00001800ffff798c */ /* 0x0003e8000b000004 */
[----:B------:R1:W-:Y:S01]  /*2b70*/  STS [UR37+0x110], R3 ;  /* 0x00011003ff007988 */ /* 0x0003e20008000825 */
[----:B------:R-:W-:Y:S05]  /*2b80*/  BRA `(.L_x_49) ;  /* 0x0000000000107947 */ /* 0x000fea0003800000 */
.L_x_48:
[----:B------:R-:W-:Y:S02]  /*2b90*/  MOV R0, 0xffffffff ;  /* 0xffffffff00007802 */ /* 0x000fe40000000f00 */
[----:B------:R-:W-:-:S03]  /*2ba0*/  MOV R2, 0x2bd0 ;  /* 0x00002bd000027802 */ /* 0x000fc60000000f00 */
[----:B------:R1:W-:Y:S04]  /*2bb0*/  STS [UR37+0x110], R0 ;  /* 0x00011000ff007988 */ /* 0x0003e80008000825 */
[----:B-1-3-5:R-:W-:Y:S05]  /*2bc0*/  CALL.REL.NOINC `($__internal_1_$__cuda_sm10x_tcgen05_guardrail_trap_phase_invalid_during_alloc) ;  /* 0x0000004c009c7944 */ /* 0x02afea0003c00000 */
.L_x_49:
[----:B------:R-:W-:Y:S05]  /*2bd0*/  WARPSYNC.ALL ;  /* 0x0000000000007948 */ /* 0x000fea0003800000 */
[----:B------:R-:W2:Y:S01]  /*2be0*/  S2UR UR5, SR_CgaCtaId ;  /* 0x00000000000579c3 */ /* 0x000ea20000008800 */
[----:B------:R-:W-:Y:S01]  /*2bf0*/  UMOV UR4, 0x400 ;  /* 0x0000040000047882 */ /* 0x000fe20000000000 */
[----:B------:R-:W-:-:S06]  /*2c00*/  NOP ;  /* 0x0000000000007918 */ /* 0x000fcc0000000000 */
[----:B------:R-:W-:Y:S06]  /*2c10*/  BAR.ARV 0x6, 0xa0 ;  /* 0x0182800000007b1d */ /* 0x000fec0000002000 */
[----:B------:R-:W4:Y:S01]  /*2c20*/  LDCU UR7, c[0x0][0x38c] ;  /* 0x00007180ff0777ac */ /* 0x000f220008000800 */
[----:B------:R-:W-:Y:S01]  /*2c30*/  IMAD.MOV.U32 R11, RZ, RZ, 0x1 ;  /* 0x00000001ff0b7424 */ /* 0x000fe200078e00ff */
[----:B------:R-:W-:Y:S01]  /*2c40*/  CS2R R8, SRZ ;  /* 0x0000000000087805 */ /* 0x000fe2000001ff00 */
[----:B------:R-:W-:Y:S01]  /*2c50*/  IMAD.MOV.U32 R10, RZ, RZ, RZ ;  /* 0x000000ffff0a7224 */ /* 0x000fe200078e00ff */
[----:B------:R-:W3:Y:S01]  /*2c60*/  LDCU UR6, c[0x0][0x38c] ;  /* 0x00007180ff0677ac */ /* 0x000ee20008000800 */
[----:B------:R-:W-:Y:S01]  /*2c70*/  UMOV UR15, URZ ;  /* 0x000000ff000f7c82 */ /* 0x000fe20008000000 */
[----:B------:R-:W-:Y:S01]  /*2c80*/  UMOV UR14, URZ ;  /* 0x000000ff000e7c82 */ /* 0x000fe20008000000 */
[----:B--2---:R-:W-:Y:S01]  /*2c90*/  ULEA UR5, UR5, UR4, 0x18 ;  /* 0x0000000405057291 */ /* 0x004fe2000f8ec0ff */
[----:B------:R-:W-:Y:S01]  /*2ca0*/  UMOV UR24, 0x0 ;  /* 0x0000000000187882 */ /* 0x000fe20000000000 */
[----:B------:R-:W-:-:S02]  /*2cb0*/  UMOV UR25, 0x4200010 ;  /* 0x0420001000197882 */ /* 0x000fc40000000000 */
[----:B------:R-:W-:Y:S02]  /*2cc0*/  UIADD3 UR10, UPT, UPT, UR5, 0x4400, URZ ;  /* 0x00004400050a7890 */ /* 0x000fe4000fffe0ff */
[----:B------:R-:W-:Y:S02]  /*2cd0*/  UIADD3 UR11, UPT, UPT, UR5, 0xa400, URZ ;  /* 0x0000a400050b7890 */ /* 0x000fe4000fffe0ff */
[----:B----4-:R-:W-:Y:S01]  /*2ce0*/  UIADD3 UR7, UPT, UPT, UR7, 0x7f, URZ ;  /* 0x0000007f07077890 */ /* 0x010fe2000fffe0ff */
[----:B-1----:R-:W1:Y:S01]  /*2cf0*/  LDS R0, [UR5+0x110] ;  /* 0x00011005ff007984 */ /* 0x002e620008000800 */
[----:B------:R-:W-:Y:S02]  /*2d00*/  USHF.R.U32.HI UR10, URZ, 0x4, UR10 ;  /* 0x00000004ff0a7899 */ /* 0x000fe4000801160a */
[----:B------:R-:W-:Y:S02]  /*2d10*/  USHF.R.S32.HI UR4, URZ, 0x1f, UR7 ;  /* 0x0000001fff047899 */ /* 0x000fe40008011407 */
[----:B------:R-:W-:-:S02]  /*2d20*/  USHF.R.U32.HI UR11, URZ, 0x4, UR11 ;  /* 0x00000004ff0b7899 */ /* 0x000fc4000801160b */
[----:B------:R-:W-:Y:S02]  /*2d30*/  ULEA.HI UR4, UR4, UR7, URZ, 0x7 ;  /* 0x0000000704047291 */ /* 0x000fe4000f8f38ff */
[----:B------:R-:W-:Y:S02]  /*2d40*/  ULOP3.LUT UR10, UR10, 0x3fff, URZ, 0xc0, !UPT ;  /* 0x00003fff0a0a7892 */ /* 0x000fe4000f8ec0ff */
[----:B------:R-:W-:Y:S02]  /*2d50*/  USHF.R.S32.HI UR4, URZ, 0x7, UR4 ;  /* 0x00000007ff047899 */ /* 0x000fe40008011404 */
[----:B------:R-:W-:Y:S02]  /*2d60*/  ULOP3.LUT UR11, UR11, 0x3fff, URZ, 0xc0, !UPT ;  /* 0x00003fff0b0b7892 */ /* 0x000fe4000f8ec0ff */
[----:B------:R-:W-:Y:S01]  /*2d70*/  UISETP.LT.AND UP0, UPT, UR4, 0x1, UPT ;  /* 0x000000010400788c */ /* 0x000fe2000bf01270 */
[----:B------:R-:W-:Y:S01]  /*2d80*/  UMOV UR22, 0x0 ;  /* 0x0000000000167882 */ /* 0x000fe20000000000 */
[----:B------:R-:W-:-:S02]  /*2d90*/  UMOV UR23, 0x4200010 ;  /* 0x0420001000177882 */ /* 0x000fc40000000000 */
[----:B------:R-:W-:Y:S02]  /*2da0*/  USEL UR9, UR4, 0x1, !UP0 ;  /* 0x0000000104097887 */ /* 0x000fe4000c000000 */
[----:B------:R-:W-:Y:S02]  /*2db0*/  ULOP3.LUT UR10, UR10, 0x10000, URZ, 0xfc, !UPT ;  /* 0x000100000a0a7892 */ /* 0x000fe4000f8efcff */
[----:B------:R-:W-:Y:S02]  /*2dc0*/  ULOP3.LUT UR11, UR11, 0x10000, URZ, 0xfc, !UPT ;  /* 0x000100000b0b7892 */ /* 0x000fe4000f8efcff */
[----:B------:R-:W-:Y:S02]  /*2dd0*/  UIADD3 UR9, UPT, UPT, -UR9, URZ, URZ ;  /* 0x000000ff09097290 */ /* 0x000fe4000fffe1ff */
[----:B---3--:R-:W-:Y:S01]  /*2de0*/  UISETP.GE.AND UP3, UPT, UR6, 0x1, UPT ;  /* 0x000000010600788c */ /* 0x008fe2000bf66270 */
[----:B------:R-:W-:Y:S01]  /*2df0*/  UMOV UR20, 0x0 ;  /* 0x0000000000147882 */ /* 0x000fe20000000000 */
[----:B------:R-:W-:Y:S01]  /*2e00*/  UMOV UR21, 0x4200010 ;  /* 0x0420001000157882 */ /* 0x000fe20000000000 */
[----:B------:R-:W-:Y:S01]  /*2e10*/  UMOV UR18, 0x0 ;  /* 0x0000000000127882 */ /* 0x000fe20000000000 */
[----:B------:R-:W-:Y:S01]  /*2e20*/  UMOV UR19, 0x4200010 ;  /* 0x0420001000137882 */ /* 0x000fe20000000000 */
[----:B-1----:R-:W-:-:S15]  /*2e30*/  R2UR UR16, R0 ;  /* 0x00000000001072ca */ /* 0x002fde00000e0000 */
.L_x_58:
[----:B------:R-:W-:Y:S02]  /*2e40*/  LEA R0, R10, UR5, 0x3 ;  /* 0x000000050a007c11 */ /* 0x000fe4000f8e18ff */
[----:B------:R-:W-:Y:S02]  /*2e50*/  SHF.L.U32 R5, R9, 0x1f, RZ ;  /* 0x0000001f09057819 */ /* 0x000fe400000006ff */
[----:B------:R-:W-:Y:S01]  /*2e60*/  PLOP3.LUT P0, PT, PT, PT, UP3, 0x80, 0x8 ;  /* 0x000000000008781c */ /* 0x000fe20003f0f038 */
[----:B------:R-:W-:Y:S01]  /*2e70*/  VIADD R3, R0, 0x70 ;  /* 0x0000007000037836 */ /* 0x000fe20000000000 */
[----:B-1----:R-:W1:Y:S02]  /*2e80*/  SYNCS.PHASECHK.TRANS64.TRYWAIT P1, [R0+URZ+0x60], R5 ;  /* 0x00006005000075a7 */ /* 0x002e6400080211ff */
[----:B-1-3--:R-:W-:Y:S09]  /*2e90*/  @!P1 BRA `(.L_x_52) ;  /* 0x0000004400749947 */ /* 0x00aff20003800000 */
.L_x_117:
[----:B------:R-:W-:Y:S01]  /*2ea0*/  LEA R4, R10, UR5, 0x4 ;  /* 0x000000050a047c11 */ /* 0x000fe2000f8e20ff */
[----:B------:R-:W-:Y:S01]  /*2eb0*/  @UP3 ULEA UR6, UR14, UR5, 0x3 ;  /* 0x000000050e063291 */ /* 0x000fe2000f8e18ff */
[----:B------:R-:W-:Y:S01]  /*2ec0*/  PLOP3.LUT P2, PT, PT, PT, PT, 0x80, 0x8 ;  /* 0x000000000008781c */ /* 0x000fe20003f4f070 */
[----:B------:R-:W-:Y:S01]  /*2ed0*/  ULEA UR7, UR15, UR5, 0x3 ;  /* 0x000000050f077291 */ /* 0x000fe2000f8e18ff */
[----:B------:R-:W-:Y:S02]  /*2ee0*/  PRMT R3, RZ, 0x654, R3 ;  /* 0x00000654ff037816 */ /* 0x000fe40000000003 */
[----:B-1----:R-:W1:Y:S01]  /*2ef0*/  LDS.128 R4, [R4+0xf0] ;  /* 0x0000f00004047984 */ /* 0x002e620000000c00 */
[----:B------:R-:W-:Y:S02]  /*2f00*/  @P0 SHF.L.U32 R2, R8, 0x1f, RZ ;  /* 0x0000001f08020819 */ /* 0x000fe400000006ff */
[----:B------:R-:W-:Y:S01]  /*2f10*/  SHF.L.U32 R0, R11, 0x1f, RZ ;  /* 0x0000001f0b007819 */ /* 0x000fe200000006ff */
[----:B------:R-:W-:Y:S01]  /*2f20*/  @!PT LDS RZ, [RZ] ;  /* 0x00000000fffff984 */ /* 0x000fe20000000800 */
[----:B------:R-:W-:Y:S01]  /*2f30*/  @!PT LDS RZ, [RZ] ;  /* 0x00000000fffff984 */ /* 0x000fe20000000800 */
[----:B------:R-:W-:Y:S01]  /*2f40*/  @!PT LDS RZ, [RZ] ;  /* 0x00000000fffff984 */ /* 0x000fe20000000800 */
[----:B------:R-:W-:Y:S01]  /*2f50*/  @!PT LDS RZ, [RZ] ;  /* 0x00000000fffff984 */ /* 0x000fe20000000800 */
[----:B------:R2:W-:Y:S06]  /*2f60*/  MEMBAR.ALL.CTA ;  /* 0x0000000000007992 */ /* 0x0005ec0000008000 */
[----:B--2---:R-:W2:Y:S02]  /*2f70*/  FENCE.VIEW.ASYNC.S ;  /* 0x00000000000073c6 */ /* 0x004ea40000000000 */
[----:B--2---:R2:W-:Y:S01]  /*2f80*/  SYNCS.ARRIVE.TRANS64.RED.A1T0 RZ, [R3+URZ], RZ ;  /* 0x000000ff03ff79a7 */ /* 0x0045e200081004ff */
[----:B------:R2:W3:Y:S01]  /*2f90*/  @P0 SYNCS.PHASECHK.TRANS64.TRYWAIT P2, [UR6], R2 ;  /* 0x00000002ff0005a7 */ /* 0x0004e20008041106 */
[----:B------:R-:W-:Y:S01]  /*2fa0*/  ULEA.HI UR6, UR15, UR15, URZ, 0x1 ;  /* 0x0000000f0f067291 */ /* 0x000fe2000f8f08ff */
[----:B-1----:R-:W-:-:S03]  /*2fb0*/  LOP3.LUT P1, RZ, R6, 0x1, RZ, 0xc0, !PT ;  /* 0x0000000106ff7812 */ /* 0x002fc6000782c0ff */
[----:B------:R-:W-:Y:S02]  /*2fc0*/  USHF.L.U32 UR8, UR6, 0x6, URZ ;  /* 0x0000000606087899 */ /* 0x000fe400080006ff */
[----:B------:R-:W-:Y:S02]  /*2fd0*/  ULOP3.LUT UR6, UR6, 0xffe, URZ, 0xc0, !UPT ;  /* 0x00000ffe06067892 */ /* 0x000fe4000f8ec0ff */
[----:B------:R-:W-:Y:S02]  /*2fe0*/  ULOP3.LUT UR8, UR8, 0xffffff80, URZ, 0xc0, !UPT ;  /* 0xffffff8008087892 */ /* 0x000fe4000f8ec0ff */
[----:B------:R-:W-:Y:S02]  /*2ff0*/  UIADD3 UR6, UPT, UPT, -UR6, UR15, URZ ;  /* 0x0000000f06067290 */ /* 0x000fe4000fffe1ff */
[----:B------:R-:W-:Y:S01]  /*3000*/  UIADD3 UR8, UPT, UPT, UR16, UR8, URZ ;  /* 0x0000000810087290 */ /* 0x000fe2000fffe0ff */
[----:B------:R-:W1:Y:S03]  /*3010*/  SYNCS.PHASECHK.TRANS64.TRYWAIT P0, [UR7+0xa0], R0 ;  /* 0x0000a000ff0075a7 */ /* 0x000e660008001107 */
[----:B------:R-:W-:Y:S01]  /*3020*/  ULEA UR8, UR6, UR8, 0x14 ;  /* 0x0000000806087291 */ /* 0x000fe2000f8ea0ff */
[----:B-123--:R-:W-:Y:S11]  /*3030*/  @!P0 BRA `(.L_x_53) ;  /* 0x0000004400208947 */ /* 0x00eff60003800000 */
.L_x_119:
[----:B------:R-:W-:Y:S01]  /*3040*/  IADD3 R10, PT, PT, R10, 0x1, RZ ;  /* 0x000000010a0a7810 */ /* 0x000fe20007ffe0ff */
[----:B------:R-:W-:Y:S06]  /*3050*/  BRA.U !UP3, `(.L_x_54) ;  /* 0x000000010bc07547 */ /* 0x000fec000b800000 */
[----:B------:R-:W-:Y:S01]  /*3060*/  UPLOP3.LUT UP4, UPT, UPT, UPT, UPT, 0x40, 0x4 ;  /* 0x000000000004789c */ /* 0x000fe20003f8e870 */
[----:B------:R-:W-:Y:S01]  /*3070*/  UMOV UR13, UR9 ;  /* 0x00000009000d7c82 */ /* 0x000fe20008000000 */
[----:B------:R-:W-:Y:S01]  /*3080*/  UMOV UR12, UR4 ;  /* 0x00000004000c7c82 */ /* 0x000fe20008000000 */
[----:B------:R-:W-:-:S08]  /*3090*/  UMOV UR17, UR14 ;  /* 0x0000000e00117c82 */ /* 0x000fd00008000000 */
.L_x_57:
[----:B------:R-:W-:Y:S02]  /*30a0*/  UIADD3 UR13, UPT, UPT, UR13, 0x1, URZ ;  /* 0x000000010d0d7890 */ /* 0x000fe4000fffe0ff */
[----:B--2---:R-:W-:Y:S02]  /*30b0*/  ULEA UR6, UR17, UR5, 0x3 ;  /* 0x0000000511067291 */ /* 0x004fe4000f8e18ff */
[----:B------:R-:W-:Y:S01]  /*30c0*/  UISETP.NE.AND UP0, UPT, UR13, URZ, UPT ;  /* 0x000000ff0d00728c */ /* 0x000fe2000bf05270 */
[----:B---3--:R-:W-:Y:S10]  /*30d0*/  @P2 BRA `(.L_x_55) ;  /* 0x00000000000c2947 */ /* 0x008ff40003800000 */
[----:B-1----:R-:W-:Y:S04]  /*30e0*/  SHF.L.U32 R3, R8, 0x1f, RZ ;  /* 0x0000001f08037819 */ /* 0x002fe800000006ff */
[----:B------:R-:W1:Y:S02]  /*30f0*/  SYNCS.PHASECHK.TRANS64.TRYWAIT P0, [UR6], R3 ;  /* 0x00000003ff0075a7 */ /* 0x000e640008001106 */
[----:B-1----:R-:W-:Y:S05]  /*3100*/  @!P0 BRA `(.L_x_56) ;  /* 0x0000004400048947 */ /* 0x002fea0003800000 */
.L_x_55:
[----:B------:R-:W-:Y:S01]  /*3110*/  UISETP.NE.AND UP1, UPT, UR12, 0x1, UPT ;  /* 0x000000010c00788c */ /* 0x000fe2000bf25270 */
[----:B------:R-:W-:Y:S01]  /*3120*/  PLOP3.LUT P2, PT, PT, PT, PT, 0x80, 0x8 ;  /* 0x000000000008781c */ /* 0x000fe20003f4f070 */
[----:B------:R-:W-:Y:S02]  /*3130*/  UIADD3 UR14, UPT, UPT, UR17, 0x1, URZ ;  /* 0x00000001110e7890 */ /* 0x000fe4000fffe0ff */
[----:B------:R-:W-:Y:S02]  /*3140*/  ULEA UR28, UR17, UR11, 0xa ;  /* 0x0000000b111c7291 */ /* 0x000fe4000f8e50ff */
[----:B------:R-:W-:Y:S01]  /*3150*/  UISETP.NE.AND UP2, UPT, UR14, 0x3, UPT ;  /* 0x000000030e00788c */ /* 0x000fe2000bf45270 */
[----:B------:R-:W-:Y:S01]  /*3160*/  PLOP3.LUT P0, PT, PT, PT, UP1, 0x80, 0x8 ;  /* 0x000000000008781c */ /* 0x000fe20003f0f018 */
[----:B------:R-:W-:Y:S02]  /*3170*/  UIADD3 UR40, UPT, UPT, UR28, 0x2, URZ ;  /* 0x000000021c287890 */ /* 0x000fe4000fffe0ff */
[----:B------:R-:W-:Y:S02]  /*3180*/  USEL UR27, URZ, 0x1, UP2 ;  /* 0x00000001ff1b7887 */ /* 0x000fe40009000000 */
[----:B------:R-:W-:Y:S02]  /*3190*/  USEL UR14, UR14, URZ, UP2 ;  /* 0x000000ff0e0e7287 */ /* 0x000fe40009000000 */
[----:B------:R-:W-:Y:S02]  /*31a0*/  UIADD3 UR36, UPT, UPT, UR28, 0x4, URZ ;  /* 0x000000041c247890 */ /* 0x000fe4000fffe0ff */
[----:B------:R-:W-:Y:S01]  /*31b0*/  @UP1 ULEA UR26, UR14, UR5, 0x3 ;  /* 0x000000050e1a1291 */ /* 0x000fe2000f8e18ff */
[----:B------:R-:W-:Y:S01]  /*31c0*/  LOP3.LUT R8, R8, UR27, RZ, 0x3c, !PT ;  /* 0x0000001b08087c12 */ /* 0x000fe2000f8e3cff */
[----:B------:R-:W-:Y:S02]  /*31d0*/  UIADD3 UR32, UPT, UPT, UR28, 0x6, URZ ;  /* 0x000000061c207890 */ /* 0x000fe4000fffe0ff */
[----:B------:R-:W-:Y:S01]  /*31e0*/  UIADD3 UR6, UPT, UPT, UR6, 0x18, URZ ;  /* 0x0000001806067890 */ /* 0x000fe2000fffe0ff */
[----:B-1----:R-:W-:Y:S01]  /*31f0*/  @P0 SHF.L.U32 R0, R8, 0x1f, RZ ;  /* 0x0000001f08000819 */ /* 0x002fe200000006ff */
[----:B------:R-:W-:Y:S01]  /*3200*/  UIADD3 UR12, UPT, UPT, UR12, -0x1, URZ ;  /* 0xffffffff0c0c7890 */ /* 0x000fe2000fffe0ff */
[----:B------:R-:W-:Y:S02]  /*3210*/  UMOV UR29, 0x40004040 ;  /* 0x40004040001d7882 */ /* 0x000fe40000000000 */
[----:B------:R2:W3:Y:S01]  /*3220*/  @P0 SYNCS.PHASECHK.TRANS64.TRYWAIT P2, [UR26], R0 ;  /* 0x00000000ff0005a7 */ /* 0x0004e2000804111a */
[----:B------:R-:W-:Y:S01]  /*3230*/  ULEA UR26, UR17, UR10, 0x9 ;  /* 0x0000000a111a7291 */ /* 0x000fe2000f8e48ff */
[----:B------:R-:W-:Y:S01]  /*3240*/  UMOV UR27, 0x40004040 ;  /* 0x40004040001b7882 */ /* 0x000fe20000000000 */
[----:B------:R-:W-:Y:S02]  /*3250*/  UMOV UR41, 0x40004040 ;  /* 0x4000404000297882 */ /* 0x000fe40000000000 */
[----:B------:R-:W-:Y:S02]  /*3260*/  UIADD3 UR38, UPT, UPT, UR26, 0x2, URZ ;  /* 0x000000021a267890 */ /* 0x000fe4000fffe0ff */
[----:B------:R-:W-:Y:S02]  /*3270*/  UIADD3 UR34, UPT, UPT, UR26, 0x4, URZ ;  /* 0x000000041a227890 */ /* 0x000fe4000fffe0ff */
[----:B------:R-:W-:Y:S01]  /*3280*/  UIADD3 UR30, UPT, UPT, UR26, 0x6, URZ ;  /* 0x000000061a1e7890 */ /* 0x000fe2000fffe0ff */
[----:B------:R2:W-:Y:S01]  /*3290*/  UTCQMMA gdesc[UR26], gdesc[UR28], tmem[UR8], tmem[UR24], idesc[UR25], UP4 ;  /* 0x00ff181c1a0075ea */ /* 0x0005e2000a000308 */
[----:B------:R-:W-:Y:S01]  /*32a0*/  UPLOP3.LUT UP4, UPT, UPT, UPT, UPT, 0x80, 0x8 ;  /* 0x000000000008789c */ /* 0x000fe20003f8f070 */
[----:B------:R-:W-:Y:S01]  /*32b0*/  UMOV UR39, 0x40004040 ;  /* 0x4000404000277882 */ /* 0x000fe20000000000 */
[----:B------:R-:W-:Y:S01]  /*32c0*/  UMOV UR37, 0x40004040 ;  /* 0x4000404000257882 */ /* 0x000fe20000000000 */
[----:B------:R2:W-:Y:S01]  /*32d0*/  UTCQMMA gdesc[UR38], gdesc[UR40], tmem[UR8], tmem[UR22], idesc[UR23], UPT ;  /* 0x00ff1628260075ea */ /* 0x0005e2000b800308 */
[----:B------:R-:W-:Y:S01]  /*32e0*/  UMOV UR35, 0x40004040 ;  /* 0x4000404000237882 */ /* 0x000fe20000000000 */
[----:B------:R-:W-:Y:S01]  /*32f0*/  UMOV UR33, 0x40004040 ;  /* 0x4000404000217882 */ /* 0x000fe20000000000 */
[----:B------:R-:W-:Y:S01]  /*3300*/  UMOV UR31, 0x40004040 ;  /* 0x40004040001f7882 */ /* 0x000fe20000000000 */
[----:B------:R2:W-:Y:S01]  /*3310*/  UTCQMMA gdesc[UR34], gdesc[UR36], tmem[UR8], tmem[UR20], idesc[UR21], UPT ;  /* 0x00ff1424220075ea */ /* 0x0005e2000b800308 */
[----:B------:R2:W-:Y:S01]  /*3320*/  UTCQMMA gdesc[UR30], gdesc[UR32], tmem[UR8], tmem[UR18], idesc[UR19], UPT ;  /* 0x00ff12201e0075ea */ /* 0x0005e2000b800308 */
[----:B------:R2:W-:Y:S01]  /*3330*/  UTCBAR [UR6], URZ ;  /* 0x000000ff060073e9 */ /* 0x0005e200080000ff */
[----:B------:R-:W-:Y:S01]  /*3340*/  UMOV UR17, UR14 ;  /* 0x0000000e00117c82 */ /* 0x000fe20008000000 */
[----:B------:R-:W-:Y:S05]  /*3350*/  BRA.U UP0, `(.L_x_57) ;  /* 0xfffffffd00507547 */ /* 0x000fea000b83ffff */
.L_x_54:
[----:B------:R-:W-:Y:S01]  /*3360*/  UIADD3 UR15, UPT, UPT, UR15, 0x1, URZ ;  /* 0x000000010f0f7890 */ /* 0x000fe2000fffe0ff */
[C---:B------:R-:W-:Y:S01]  /*3370*/  ISETP.NE.AND P0, PT, R10.reuse, 0x2, PT ;  /* 0x000000020a00780c */ /* 0x040fe20003f05270 */
[----:B------:R-:W-:Y:S02]  /*3380*/  UIADD3 UR7, UPT, UPT, UR7, 0x80, URZ ;  /* 0x0000008007077890 */ /* 0x000fe4000fffe0ff */
[----:B------:R-:W-:Y:S01]  /*3390*/  UISETP.NE.AND UP0, UPT, UR15, 0x4, UPT ;  /* 0x000000040f00788c */ /* 0x000fe2000bf05270 */
[----:B-12---:R-:W-:Y:S02]  /*33a0*/  SEL R0, RZ, 0x1, P0 ;  /* 0x00000001ff007807 */ /* 0x006fe40000000000 */
[----:B------:R-:W-:Y:S01]  /*33b0*/  SEL R10, R10, RZ, P0 ;  /* 0x000000ff0a0a7207 */ /* 0x000fe20000000000 */
[----:B------:R-:W-:Y:S01]  /*33c0*/  USEL UR6, URZ, 0x1, UP0 ;  /* 0x00000001ff067887 */ /* 0x000fe20008000000 */
[----:B------:R-:W-:Y:S01]  /*33d0*/  LOP3.LUT R9, R9, R0, RZ, 0x3c, !PT ;  /* 0x0000000009097212 */ /* 0x000fe200078e3cff */
[----:B------:R-:W-:Y:S01]  /*33e0*/  USEL UR15, UR15, URZ, UP0 ;  /* 0x000000ff0f0f7287 */ /* 0x000fe20008000000 */
[----:B------:R1:W-:Y:S03]  /*33f0*/  UTCBAR [UR7], URZ ;  /* 0x000000ff070073e9 */ /* 0x0003e600080000ff */
[----:B------:R-:W-:Y:S01]  /*3400*/  LOP3.LUT R11, R11, UR6, RZ, 0x3c, !PT ;  /* 0x000000060b0b7c12 */ /* 0x000fe2000f8e3cff */
[----:B------:R-:W-:Y:S07]  /*3410*/  @P1 BRA `(.L_x_58) ;  /* 0xfffffff800881947 */ /* 0x000fee000383ffff */
[----:B------:R-:W2:Y:S01]  /*3420*/  S2UR UR4, SR_CgaCtaId ;  /* 0x00000000000479c3 */ /* 0x000ea20000008800 */
[----:B------:R-:W-:Y:S01]  /*3430*/  ELECT P0, URZ, PT ;  /* 0x0000000000ff782f */ /* 0x000fe20003800000 */
[----:B------:R-:W-:Y:S01]  /*3440*/  IMAD.MOV.U32 R0, RZ, RZ, 0x1 ;  /* 0x00000001ff007424 */ /* 0x000fe200078e00ff */
[----:B------:R-:W-:Y:S01]  /*3450*/  UIADD3 UR5, UPT, UPT, UR5, 0xa0, URZ ;  /* 0x000000a005057890 */ /* 0x000fe2000fffe0ff */
[----:B------:R-:W-:Y:S01]  /*3460*/  SHF.L.U32 R3, R11, 0x1f, RZ ;  /* 0x0000001f0b037819 */ /* 0x000fe200000006ff */
[----:B------:R-:W-:-:S03]  /*3470*/  UMOV UR6, 0x40 ;  /* 0x0000004000067882 */ /* 0x000fc60000000000 */
[----:B------:R-:W-:Y:S01]  /*3480*/  UVIRTCOUNT.DEALLOC.SMPOOL 0x80 ;  /* 0x000000800000784c */ /* 0x000fe20000000000 */
[----:B--2---:R-:W-:Y:S02]  /*3490*/  ULEA UR4, UR4, UR6, 0x18 ;  /* 0x0000000604047291 */ /* 0x004fe4000f8ec0ff */
[----:B------:R-:W-:-:S07]  /*34a0*/  ULEA UR6, UR15, UR5, 0x3 ;  /* 0x000000050f067291 */ /* 0x000fce000f8e18ff */
[----:B------:R2:W-:Y:S02]  /*34b0*/  @P0 STS.U8 [UR4+0x1c], R0 ;  /* 0x00001c00ff000988 */ /* 0x0005e40008000004 */
[----:B------:R-:W4:Y:S02]  /*34c0*/  SYNCS.PHASECHK.TRANS64.TRYWAIT P0, [UR6], R3 ;  /* 0x00000003ff0075a7 */ /* 0x000f240008001106 */
[----:B--2-4-:R-:W-:Y:S05]  /*34d0*/  @!P0 BRA `(.L_x_59) ;  /* 0x0000004000288947 */ /* 0x014fea0003800000 */
.L_x_122:
[----:B-1----:R-:W-:-:S04]  /*34e0*/  UIADD3 UR7, UPT, UPT, UR15, 0x1, URZ ;  /* 0x000000010f077890 */ /* 0x002fc8000fffe0ff */
[----:B------:R-:W-:-:S04]  /*34f0*/  UISETP.NE.AND UP0, UPT, UR7, 0x4, UPT ;  /* 0x000000040700788c */ /* 0x000fc8000bf05270 */
[----:B------:R-:W-:Y:S02]  /*3500*/  USEL UR8, URZ, 0x1, UP0 ;  /* 0x00000001ff087887 */ /* 0x000fe40008000000 */
[----:B------:R-:W-:-:S04]  /*3510*/  USEL UR7, UR7, URZ, UP0 ;  /* 0x000000ff07077287 */ /* 0x000fc80008000000 */
[----:B------:R-:W-:Y:S01]  /*3520*/  ULEA UR6, UR7, UR5, 0x3 ;  /* 0x0000000507067291 */ /* 0x000fe2000f8e18ff */
[----:B------:R-:W-:-:S04]  /*3530*/  LOP3.LUT R2, R11, UR8, RZ, 0x3c, !PT ;  /* 0x000000080b027c12 */ /* 0x000fc8000f8e3cff */
[----:B--2---:R-:W-:-:S04]  /*3540*/  SHF.L.U32 R3, R2, 0x1f, RZ ;  /* 0x0000001f02037819 */ /* 0x004fc800000006ff */
[----:B------:R-:W1:Y:S02]  /*3550*/  SYNCS.PHASECHK.TRANS64.TRYWAIT P0, [UR6], R3 ;  /* 0x00000003ff0075a7 */ /* 0x000e640008001106 */
[----:B-1----:R-:W-:Y:S05]  /*3560*/  @!P0 BRA `(.L_x_60) ;  /* 0x00000040001c8947 */ /* 0x002fea0003800000 */
.L_x_124:
        /* <DEDUP_REMOVED lines=9> */
.L_x_126:
[----:B------:R-:W-:-:S04]  /*3600*/  UIADD3 UR7, UPT, UPT, UR7, 0x1, URZ ;  /* 0x0000000107077890 */ /* 0x000fc8000fffe0ff */
[----:B------:R-:W-:-:S04]  /*3610*/  UISETP.NE.AND UP0, UPT, UR7, 0x4, UPT ;  /* 0x000000040700788c */ /* 0x000fc8000bf05270 */
[----:B------:R-:W-:Y:S02]  /*3620*/  USEL UR6, URZ, 0x1, UP0 ;  /* 0x00000001ff067887 */ /* 0x000fe40008000000 */
[----:B------:R-:W-:-:S04]  /*3630*/  USEL UR7, UR7, URZ, UP0 ;  /* 0x000000ff07077287 */ /* 0x000fc80008000000 */
[----:B------:R-:W-:Y:S01]  /*3640*/  ULEA UR7, UR7, UR5, 0x3 ;  /* 0x0000000507077291 */ /* 0x000fe2000f8e18ff */
[----:B-1----:R-:W-:-:S04]  /*3650*/  LOP3.LUT R3, R2, UR6, RZ, 0x3c, !PT ;  /* 0x0000000602037c12 */ /* 0x002fc8000f8e3cff */
[----:B------:R-:W-:-:S04]  /*3660*/  SHF.L.U32 R3, R3, 0x1f, RZ ;  /* 0x0000001f03037819 */ /* 0x000fc800000006ff */
[----:B------:R-:W1:Y:S02]  /*3670*/  SYNCS.PHASECHK.TRANS64.TRYWAIT P0, [UR7], R3 ;  /* 0x00000003ff0075a7 */ /* 0x000e640008001107 */
[----:B-1----:R-:W-:Y:S05]  /*3680*/  @!P0 BRA `(.L_x_62) ;  /* 0x0000004000048947 */ /* 0x002fea0003800000 */
.L_x_128:
[----:B------:R-:W-:Y:S01]  /*3690*/  NOP ;  /* 0x0000000000007918 */ /* 0x000fe20000000000 */
[----:B-1----:R-:W1:Y:S01]  /*36a0*/  LDS R0, [UR4+0x14] ;  /* 0x00001404ff007984 */ /* 0x002e620008000800 */
[----:B------:R-:W-:Y:S01]  /*36b0*/  ULOP3.LUT UR6, UR16, 0xffff, URZ, 0xc0, !UPT ;  /* 0x0000ffff10067892 */ /* 0x000fe2000f8ec0ff */
[----:B------:R-:W-:Y:S01]  /*36c0*/  UMOV UR8, 0xffff ;  /* 0x0000ffff00087882 */ /* 0x000fe20000000000 */
[----:B------:R-:W-:Y:S02]  /*36d0*/  UMOV UR5, 0x1 ;  /* 0x0000000100057882 */ /* 0x000fe40000000000 */
[----:B------:R-:W-:-:S04]  /*36e0*/  USHF.R.U32.HI UR6, URZ, 0x5, UR6 ;  /* 0x00000005ff067899 */ /* 0x000fc80008011606 */
[----:B------:R-:W-:Y:S02]  /*36f0*/  USHF.L.U32 UR8, UR8, UR6, URZ ;  /* 0x0000000608087299 */ /* 0x000fe400080006ff */
[----:B------:R-:W-:-:S04]  /*3700*/  USHF.L.U32 UR5, UR5, UR6, URZ ;  /* 0x0000000605057299 */ /* 0x000fc800080006ff */
[----:B-1----:R-:W-:-:S04]  /*3710*/  LOP3.LUT R0, R0, UR8, RZ, 0xc0, !PT ;  /* 0x0000000800007c12 */ /* 0x002fc8000f8ec0ff */
[----:B------:R-:W-:-:S13]  /*3720*/  ISETP.NE.AND P0, PT, R0, UR8, PT ;  /* 0x0000000800007c0c */ /* 0x000fda000bf05270 */
[----:B------:R-:W-:Y:S05]  /*3730*/  @P0 BRA `(.L_x_63) ;  /* 0x0000000000580947 */ /* 0x000fea0003800000 */
[----:B------:R-:W1:Y:S02]  /*3740*/  LDS R0, [UR4+0x18] ;  /* 0x00001804ff007984 */ /* 0x000e640008000800 */
[----:B-1----:R-:W-:-:S04]  /*3750*/  LOP3.LUT R0, R0, UR5, RZ, 0xc0, !PT ;  /* 0x0000000500007c12 */ /* 0x002fc8000f8ec0ff */
[----:B------:R-:W-:-:S13]  /*3760*/  ISETP.NE.AND P0, PT, R0, UR5, PT ;  /* 0x0000000500007c0c */ /* 0x000fda000bf05270 */
[----:B------:R-:W-:Y:S05]  /*3770*/  @P0 BRA `(.L_x_64) ;  /* 0x00000000003c0947 */ /* 0x000fea0003800000 */
[----:B------:R-:W1:Y:S01]  /*3780*/  S2R R2, SR_LANEID ;  /* 0x0000000000027919 */ /* 0x000e620000000000 */
[----:B------:R-:W-:Y:S01]  /*3790*/  ULOP3.LUT UR8, URZ, UR8, URZ, 0x33, !UPT ;  /* 0x00000008ff087292 */ /* 0x000fe2000f8e33ff */
[----:B------:R-:W-:Y:S01]  /*37a0*/  LOP3.LUT R4, RZ, UR5, RZ, 0x33, !PT ;  /* 0x00000005ff047c12 */ /* 0x000fe2000f8e33ff */
[----:B------:R-:W-:Y:S02]  /*37b0*/  VOTEU.ANY UR7, UPT, PT ;  /* 0x0000000000077886 */ /* 0x000fe400038e0100 */
[----:B------:R-:W-:Y:S01]  /*37c0*/  UFLO.U32 UR7, UR7 ;  /* 0x00000007000772bd */ /* 0x000fe200080e0000 */
[----:B------:R-:W2:Y:S01]  /*37d0*/  REDUX UR5, R4 ;  /* 0x00000000040573c4 */ /* 0x000ea20000000000 */
[----:B------:R-:W-:-:S06]  /*37e0*/  IMAD.U32 R0, RZ, RZ, UR8 ;  /* 0x00000008ff007e24 */ /* 0x000fcc000f8e00ff */
[----:B------:R4:W-:Y:S01]  /*37f0*/  UTCATOMSWS.AND URZ, UR8 ;  /* 0x0000000800ff79e3 */ /* 0x0009e20008000000 */
[----:B------:R-:W3:Y:S01]  /*3800*/  REDUX UR6, R0 ;  /* 0x00000000000673c4 */ /* 0x000ee20000000000 */
[----:B-1----:R-:W-:Y:S01]  /*3810*/  ISETP.EQ.U32.AND P0, PT, R2, UR7, PT ;  /* 0x0000000702007c0c */ /* 0x002fe2000bf02070 */
[----:B--2---:R-:W-:Y:S01]  /*3820*/  IMAD.U32 R2, RZ, RZ, UR5 ;  /* 0x00000005ff027e24 */ /* 0x004fe2000f8e00ff */
[----:B---3--:R-:W-:-:S11]  /*3830*/  MOV R3, UR6 ;  /* 0x0000000600037c02 */ /* 0x008fd60008000f00 */
[----:B------:R4:W-:Y:S04]  /*3840*/  @P0 ATOMS.AND RZ, [UR4+0x14], R3 ;  /* 0x00001403ffff098c */ /* 0x0009e8000a800004 */
[----:B------:R4:W-:Y:S01]  /*3850*/  @P0 ATOMS.AND RZ, [UR4+0x18], R2 ;  /* 0x00001802ffff098c */ /* 0x0009e2000a800004 */
[----:B------:R-:W-:Y:S05]  /*3860*/  BRA `(.L_x_65) ;  /* 0x0000000000147947 */ /* 0x000fea0003800000 */
.L_x_64:
[----:B------:R-:W-:Y:S02]  /*3870*/  MOV R2, 0x3890 ;  /* 0x0000389000027802 */ /* 0x000fe40000000f00 */
[----:B---3-5:R-:W-:Y:S05]  /*3880*/  CALL.REL.NOINC `($__internal_0_$__cuda_sm10x_tcgen05_guardrail_trap_col_being_dealloced_not_returned_by_alloc) ;  /* 0x0000004000607944 */ /* 0x028fea0003c00000 */
[----:B------:R-:W-:Y:S05]  /*3890*/  BRA `(.L_x_65) ;  /* 0x0000000000087947 */ /* 0x000fea0003800000 */
.L_x_63:
[----:B------:R-:W-:Y:S02]  /*38a0*/  MOV R2, 0x38c0 ;  /* 0x000038c000027802 */ /* 0x000fe40000000f00 */
[----:B---3-5:R-:W-:Y:S05]  /*38b0*/  CALL.REL.NOINC `($__internal_2_$__cuda_sm10x_tcgen05_guardrail_trap_unallocated_columns_being_dealloced) ;  /* 0x00000040006c7944 */ /* 0x028fea0003c00000 */
.L_x_65:
[----:B------:R-:W-:Y:S01]  /*38c0*/  NOP ;  /* 0x0000000000007918 */ /* 0x000fe20000000000 */
[----:B----4-:R-:W-:Y:S05]  /*38d0*/  EXIT ;  /* 0x000000000000794d */ /* 0x010fea0003800000 */
.L_x_47:
[----:B------:R-:W-:-:S09]  /*38e0*/  UISETP.NE.OR UP2, UPT, UR8, 0x3, !UP2 ;  /* 0x000000030800788c */ /* 0x000fd2000d745670 */
[----:B------:R-:W-:Y:S05]  /*38f0*/  BRA.U UP2, `(.L_x_66) ;  /* 0x0000000d02407547 */ /* 0x000fea000b800000 */
[----:B------:R-:W1:Y:S01]  /*3900*/  LDC R0, c[0x0][0xb30] ;  /* 0x0002cc00ff007b82 */ /* 0x000e620000000800 */
[----:B------:R-:W2:Y:S01]  /*3910*/  LDCU.64 UR8, c[0x0][0x888] ;  /* 0x00011100ff0877ac */ /* 0x000ea20008000a00 */
[----:B------:R-:W-:Y:S02]  /*3920*/  HFMA2 R29, -RZ, RZ, 0, 0 ;  /* 0x00000000ff1d7431 */ /* 0x000fe400000001ff */
[----:B------:R-:W-:Y:S01]  /*3930*/  IMAD.MOV.U32 R31, RZ, RZ, 0x1 ;  /* 0x00000001ff1f7424 */ /* 0x000fe200078e00ff */
[----:B------:R-:W-:Y:S01]  /*3940*/  MOV R23, 0x1000 ;  /* 0x0000100000177802 */ /* 0x000fe20000000f00 */
[----:B------:R-:W4:Y:S01]  /*3950*/  LDCU.64 UR4, c[0x0][0x890] ;  /* 0x00011200ff0477ac */ /* 0x000f220008000a00 */
[----:B------:R-:W-:Y:S01]  /*3960*/  IMAD.MOV.U32 R30, RZ, RZ, RZ ;  /* 0x000000ffff1e7224 */ /* 0x000fe200078e00ff */
[----:B------:R-:W3:Y:S01]  /*3970*/  LDC R19, c[0x0][0x370] ;  /* 0x0000dc00ff137b82 */ /* 0x000ee20000000800 */
[----:B------:R-:W-:Y:S01]  /*3980*/  UMOV UR7, 0x400 ;  /* 0x0000040000077882 */ /* 0x000fe20000000000 */
[----:B------:R-:W-:-:S02]  /*3990*/  UPLOP3.LUT UP1, UPT, UPT, UPT, UPT, 0x40, 0x4 ;  /* 0x000000000004789c */ /* 0x000fc40003f2e870 */
[----:B------:R-:W-:-:S04]  /*39a0*/  ULEA UR7, UR37, UR7, 0x18 ;  /* 0x0000000725077291 */ /* 0x000fc8000f8ec0ff */
[----:B------:R-:W3:Y:S01]  /*39b0*/  LDC R2, c[0x0][0xb0c] ;  /* 0x0002c300ff027b82 */ /* 0x000ee20000000800 */
[----:B------:R-:W-:Y:S02]  /*39c0*/  UIADD3 UR13, UPT, UPT, UR7, 0x38, URZ ;  /* 0x00000038070d7890 */ /* 0x000fe4000fffe0ff */
[----:B--2---:R-:W-:Y:S02]  /*39d0*/  UISETP.NE.U32.AND UP2, UPT, UR8, URZ, UPT ;  /* 0x000000ff0800728c */ /* 0x004fe4000bf45070 */
[----:B------:R-:W-:Y:S02]  /*39e0*/  UIADD3 UR17, UPT, UPT, UR7, 0x30, URZ ;  /* 0x0000003007117890 */ /* 0x000fe4000fffe0ff */
[----:B----4-:R-:W-:Y:S01]  /*39f0*/  UISETP.NE.U32.AND UP3, UPT, UR4, URZ, UPT ;  /* 0x000000ff0400728c */ /* 0x010fe2000bf65070 */
[----:B------:R-:W2:Y:S01]  /*3a00*/  LDC R18, c[0x0][0xb20] ;  /* 0x0002c800ff127b82 */ /* 0x000ea20000000800 */
[----:B-1----:R-:W-:Y:S01]  /*3a10*/  ISETP.NE.AND P1, PT, R0, 0x1, PT ;  /* 0x000000010000780c */ /* 0x002fe20003f25270 */
[----:B------:R-:W-:-:S02]  /*3a20*/  UISETP.NE.AND.EX UP2, UPT, UR9, URZ, UPT, UP2 ;  /* 0x000000ff0900728c */ /* 0x000fc4000bf45320 */
[----:B------:R-:W-:Y:S02]  /*3a30*/  UPRMT UR13, UR37, 0x654, UR13 ;  /* 0x00000654250d7896 */ /* 0x000fe4000800000d */
[----:B------:R-:W-:Y:S02]  /*3a40*/  UISETP.NE.AND.EX UP3, UPT, UR5, URZ, UPT, UP3 ;  /* 0x000000ff0500728c */ /* 0x000fe4000bf65330 */
[----:B------:R-:W1:Y:S08]  /*3a50*/  LDC.64 R32, c[0x0][0x348] ;  /* 0x0000d200ff207b82 */ /* 0x000e700000000a00 */
[----:B------:R-:W4:Y:S08]  /*3a60*/  LDC.64 R16, c[0x0][0xb10] ;  /* 0x0002c400ff107b82 */ /* 0x000f300000000a00 */
[----:B------:R-:W1:Y:S08]  /*3a70*/  LDC.64 R6, c[0x0][0xb18] ;  /* 0x0002c600ff067b82 */ /* 0x000e700000000a00 */
[----:B------:R-:W1:Y:S08]  /*3a80*/  LDC.64 R4, c[0x0][0xb28] ;  /* 0x0002ca00ff047b82 */ /* 0x000e700000000a00 */
[----:B--23--:R-:W1:Y:S02]  /*3a90*/  LDC R22, c[0x0][0x374] ;  /* 0x0000dd00ff167b82 */ /* 0x00ce640000000800 */
.L_x_75:
[C---:B------:R-:W-:Y:S02]  /*3aa0*/  LEA R0, R30.reuse, UR7, 0x3 ;  /* 0x000000071e007c11 */ /* 0x040fe4000f8e18ff */
[----:B------:R-:W-:Y:S02]  /*3ab0*/  SHF.L.U32 R3, R29, 0x1f, RZ ;  /* 0x0000001f1d037819 */ /* 0x000fe400000006ff */
[----:B------:R-:W-:Y:S02]  /*3ac0*/  LEA R24, R30, UR7, 0x4 ;  /* 0x000000071e187c11 */ /* 0x000fe4000f8e20ff */
[----:B--2---:R-:W2:Y:S02]  /*3ad0*/  SYNCS.PHASECHK.TRANS64.TRYWAIT P0, [R0+URZ+0x60], R3 ;  /* 0x00006003000075a7 */ /* 0x004ea400080011ff */
[----:B--2---:R-:W-:Y:S05]  /*3ae0*/  @!P0 BRA `(.L_x_67) ;  /* 0x0000003c00048947 */ /* 0x004fea0003800000 */
.L_x_129:
[----:B------:R-:W-:Y:S01]  /*3af0*/  ISETP.GE.AND P0, PT, R40, 0x1, PT ;  /* 0x000000012800780c */ /* 0x000fe20003f06270 */
[----:B------:R-:W3:Y:S01]  /*3b00*/  LDS.128 R24, [R24+0xf0] ;  /* 0x0000f00018187984 */ /* 0x000ee20000000c00 */
[----:B--2---:R-:W-:Y:S01]  /*3b10*/  VIADD R0, R0, 0x70 ;  /* 0x0000007000007836 */ /* 0x004fe20000000000 */
[----:B------:R-:W-:Y:S01]  /*3b20*/  @!PT LDS RZ, [RZ] ;  /* 0x00000000fffff984 */ /* 0x000fe20000000800 */
[----:B------:R-:W-:Y:S01]  /*3b30*/  @!PT LDS RZ, [RZ] ;  /* 0x00000000fffff984 */ /* 0x000fe20000000800 */
[----:B------:R-:W-:Y:S01]  /*3b40*/  @!PT LDS RZ, [RZ] ;  /* 0x00000000fffff984 */ /* 0x000fe20000000800 */
[----:B------:R-:W-:Y:S01]  /*3b50*/  @!PT LDS RZ, [RZ] ;  /* 0x00000000fffff984 */ /* 0x000fe20000000800 */
[----:B------:R2:W-:Y:S06]  /*3b60*/  MEMBAR.ALL.CTA ;  /* 0x0000000000007992 */ /* 0x0005ec0000008000 */
[----:B--2---:R-:W2:Y:S01]  /*3b70*/  FENCE.VIEW.ASYNC.S ;  /* 0x00000000000073c6 */ /* 0x004ea20000000000 */
[----:B------:R-:W-:Y:S04]  /*3b80*/  PRMT R0, RZ, 0x654, R0 ;  /* 0x00000654ff007816 */ /* 0x000fe80000000000 */
[----:B--2---:R2:W-:Y:S01]  /*3b90*/  SYNCS.ARRIVE.TRANS64.RED.A1T0 RZ, [R0+URZ], RZ ;  /* 0x000000ff00ff79a7 */ /* 0x0045e200081004ff */
[----:B---3--:R-:W-:Y:S11]  /*3ba0*/  LOP3.LUT P3, RZ, R26, 0x1, RZ, 0xc0, !PT ;  /* 0x000000011aff7812 */ /* 0x008ff6000786c0ff */
[----:B------:R-:W-:Y:S02]  /*3bb0*/  @!UPT UIADD3 URZ, UPT, UPT, URZ, URZ, URZ ;  /* 0x000000fffffff290 */ /* 0x000fe4000fffe0ff */
[----:B------:R-:W-:Y:S02]  /*3bc0*/  @P3 MOV R13, R24 ;  /* 0x00000018000d3202 */ /* 0x000fe40000000f00 */
[----:B------:R-:W-:Y:S01]  /*3bd0*/  @P3 LOP3.LUT R8, R25, 0xffff, RZ, 0xc0, !PT ;  /* 0x0000ffff19083812 */ /* 0x000fe200078ec0ff */
[----:B--2---:R-:W-:Y:S06]  /*3be0*/  @!P0 BRA `(.L_x_68) ;  /* 0x0000000000a48947 */ /* 0x004fec0003800000 */
[----:B-1----:R-:W-:Y:S01]  /*3bf0*/  IMAD.HI.U32 R35, R22, R7, RZ ;  /* 0x0000000716237227 */ /* 0x002fe200078e00ff */
[----:B------:R-:W-:Y:S02]  /*3c00*/  ISETP.NE.AND P0, PT, R6, 0x1, PT ;  /* 0x000000010600780c */ /* 0x000fe40003f05270 */
[----:B------:R-:W-:Y:S01]  /*3c10*/  ISETP.NE.AND P2, PT, R40, 0x1, PT ;  /* 0x000000012800780c */ /* 0x000fe20003f45270 */
[----:B----4-:R-:W-:Y:S01]  /*3c20*/  IMAD.HI.U32 R34, R19, R16, RZ ;  /* 0x0000001013227227 */ /* 0x010fe200078e00ff */
[----:B------:R-:W-:Y:S02]  /*3c30*/  SHF.R.U32.HI R35, RZ, R18, R35 ;  /* 0x00000012ff237219 */ /* 0x000fe40000011623 */
[----:B------:R-:W-:Y:S01]  /*3c40*/  ISETP.NE.AND P4, PT, R2, 0x1, PT ;  /* 0x000000010200780c */ /* 0x000fe20003f85270 */
[----:B------:R-:W-:Y:S01]  /*3c50*/  IMAD.HI.U32 R36, R13, R16, RZ ;  /* 0x000000100d247227 */ /* 0x000fe200078e00ff */
[----:B------:R-:W-:Y:S02]  /*3c60*/  SHF.R.U32.HI R34, RZ, R17, R34 ;  /* 0x00000011ff227219 */ /* 0x000fe40000011622 */
[----:B------:R-:W-:Y:S01]  /*3c70*/  SEL R3, R22, R35, !P0 ;  /* 0x0000002316037207 */ /* 0x000fe20004000000 */
[C---:B------:R-:W-:Y:S01]  /*3c80*/  IMAD.HI.U32 R35, R8.reuse, R7, RZ ;  /* 0x0000000708237227 */ /* 0x040fe200078e00ff */
[----:B------:R-:W-:Y:S02]  /*3c90*/  SEL R11, R19, R34, !P4 ;  /* 0x00000022130b7207 */ /* 0x000fe40006000000 */
[----:B------:R-:W-:Y:S01]  /*3ca0*/  SHF.R.U32.HI R36, RZ, R17, R36 ;  /* 0x00000011ff247219 */ /* 0x000fe20000011624 */
[----:B------:R-:W-:Y:S01]  /*3cb0*/  IMAD.HI.U32 R38, R3, R4, RZ ;  /* 0x0000000403267227 */ /* 0x000fe200078e00ff */
[----:B------:R-:W-:Y:S03]  /*3cc0*/  SHF.R.U32.HI R35, RZ, R18, R35 ;  /* 0x00000012ff237219 */ /* 0x000fe60000011623 */
[----:B------:R-:W-:Y:S01]  /*3cd0*/  IMAD.HI.U32 R34, R11, R4, RZ ;  /* 0x000000040b227227 */ /* 0x000fe200078e00ff */
[----:B------:R-:W-:Y:S02]  /*3ce0*/  @P2 SHF.R.U32.HI R3, RZ, R5, R38 ;  /* 0x00000005ff032219 */ /* 0x000fe40000011626 */
[----:B------:R-:W-:Y:S02]  /*3cf0*/  SEL R9, R8, R35, !P0 ;  /* 0x0000002308097207 */ /* 0x000fe40004000000 */
[----:B------:R-:W-:Y:S01]  /*3d00*/  @P2 SHF.R.U32.HI R11, RZ, R5, R34 ;  /* 0x00000005ff0b2219 */ /* 0x000fe20000011622 */
[C---:B------:R-:W-:Y:S01]  /*3d10*/  IMAD R10, R40.reuse, R3, RZ ;  /* 0x00000003280a7224 */ /* 0x040fe200078e02ff */
[----:B------:R-:W-:Y:S01]  /*3d20*/  SEL R3, R13, R36, !P4 ;  /* 0x000000240d037207 */ /* 0x000fe20006000000 */
[C---:B------:R-:W-:Y:S03]  /*3d30*/  IMAD.HI.U32 R14, R9.reuse, R4, RZ ;  /* 0x00000004090e7227 */ /* 0x040fe600078e00ff */
[----:B------:R-:W-:Y:S01]  /*3d40*/  ISETP.GE.AND P0, PT, R9, R10, PT ;  /* 0x0000000a0900720c */ /* 0x000fe20003f06270 */
[C---:B------:R-:W-:Y:S01]  /*3d50*/  IMAD R12, R40.reuse, R11, RZ ;  /* 0x0000000b280c7224 */ /* 0x040fe200078e02ff */
[-C--:B------:R-:W-:Y:S04]  /*3d60*/  SHF.R.U32.HI R14, RZ, R5.reuse, R14 ;  /* 0x00000005ff0e7219 */ /* 0x080fe8000001160e */
[----:B------:R-:W-:Y:S02]  /*3d70*/  ISETP.GE.OR P0, PT, R3, R12, P0 ;  /* 0x0000000c0300720c */ /* 0x000fe40000706670 */
[----:B------:R-:W-:Y:S05]  /*3d80*/  SEL R15, R9, R14, !P2 ;  /* 0x0000000e090f7207 */ /* 0x000fea0005000000 */
[----:B------:R-:W-:Y:S04]  /*3d90*/  IMAD.MOV R14, RZ, RZ, -R15 ;  /* 0x000000ffff0e7224 */ /* 0x000fe800078e0a0f */
[----:B------:R-:W-:Y:S02]  /*3da0*/  IMAD R14, R40, R14, R9 ;  /* 0x0000000e280e7224 */ /* 0x000fe400078e0209 */
[C---:B------:R-:W-:Y:S05]  /*3db0*/  @!P0 IMAD.HI.U32 R10, R3.reuse, R4, RZ ;  /* 0x00000004030a8227 */ /* 0x040fea00078e00ff */
[----:B------:R-:W-:Y:S04]  /*3dc0*/  @!P0 SHF.R.U32.HI R10, RZ, R5, R10 ;  /* 0x00000005ff0a8219 */ /* 0x000fe8000001160a */
[----:B------:R-:W-:Y:S01]  /*3dd0*/  @!P0 SEL R0, R3, R10, !P2 ;  /* 0x0000000a03008207 */ /* 0x000fe20005000000 */
[----:B------:R-:W-:Y:S03]  /*3de0*/  IMAD.MOV R10, RZ, RZ, -R3 ;  /* 0x000000ffff0a7224 */ /* 0x000fe600078e0a03 */
[----:B------:R-:W-:Y:S01]  /*3df0*/  @!P0 IADD3 R15, PT, PT, R15, -R0, RZ ;  /* 0x800000000f0f8210 */ /* 0x000fe20007ffe0ff */
[----:B------:R-:W-:Y:S01]  /*3e00*/  @!P0 IMAD R0, R11, R14, R0 ;  /* 0x0000000e0b008224 */ /* 0x000fe200078e0200 */
[----:B------:R-:W-:Y:S01]  /*3e10*/  IADD3 R11, PT, PT, -R9, RZ, RZ ;  /* 0x000000ff090b7210 */ /* 0x000fe20007ffe1ff */
[----:B------:R-:W-:Y:S02]  /*3e20*/  IMAD R13, R2, R10, R13 ;  /* 0x0000000a020d7224 */ /* 0x000fe400078e020d */
[----:B------:R-:W-:Y:S02]  /*3e30*/  @!P0 IMAD R9, R15, R40, R3 ;  /* 0x000000280f098224 */ /* 0x000fe400078e0203 */
[----:B------:R-:W-:Y:S02]  /*3e40*/  @!P0 IMAD.MOV.U32 R3, RZ, RZ, R0 ;  /* 0x000000ffff038224 */ /* 0x000fe400078e0000 */
[----:B------:R-:W-:Y:S02]  /*3e50*/  IMAD R8, R6, R11, R8 ;  /* 0x0000000b06087224 */ /* 0x000fe400078e0208 */
[----:B------:R-:W-:Y:S02]  /*3e60*/  IMAD R13, R3, R2, R13 ;  /* 0x00000002030d7224 */ /* 0x000fe400078e020d */
[----:B------:R-:W-:Y:S02]  /*3e70*/  IMAD R8, R9, R6, R8 ;  /* 0x0000000609087224 */ /* 0x000fe400078e0208 */
.L_x_68:
[----:B------:R-:W-:Y:S05]  /*3e80*/  BRA.U UP1, `(.L_x_69) ;  /* 0x0000000101107547 */ /* 0x000fea000b800000 */
[----:B------:R-:W-:Y:S04]  /*3e90*/  MOV R0, UR6 ;  /* 0x0000000600007c02 */ /* 0x000fe80008000f00 */
[----:B------:R-:W-:Y:S04]  /*3ea0*/  SHF.L.U32 R3, R0, 0x1f, RZ ;  /* 0x0000001f00037819 */ /* 0x000fe800000006ff */
[----:B------:R-:W2:Y:S02]  /*3eb0*/  SYNCS.PHASECHK.TRANS64.TRYWAIT P0, [UR7+0x58], R3 ;  /* 0x00005803ff0075a7 */ /* 0x000ea40008001107 */
[----:B--2---:R-:W-:Y:S05]  /*3ec0*/  @!P0 BRA `(.L_x_70) ;  /* 0x0000003800208947 */ /* 0x004fea0003800000 */
.L_x_69:
[----:B------:R-:W-:Y:S02]  /*3ed0*/  R2UR UR19, R21 ;  /* 0x00000000151372ca */ /* 0x000fe400000e0000 */
[----:B------:R-:W-:Y:S02]  /*3ee0*/  R2UR UR18, R20 ;  /* 0x00000000141272ca */ /* 0x000fe400000e0000 */
[----:B------:R-:W-:Y:S02]  /*3ef0*/  ISETP.NE.U32.AND P2, PT, RZ, UR4, PT ;  /* 0x00000004ff007c0c */ /* 0x000fe4000bf45070 */
[----:B------:R-:W-:Y:S02]  /*3f00*/  SHF.L.U32 R12, R31, 0x1f, RZ ;  /* 0x0000001f1f0c7819 */ /* 0x000fe400000006ff */
[----:B------:R-:W-:Y:S05]  /*3f10*/  ISETP.NE.AND.EX P2, PT, RZ, UR5, PT, P2 ;  /* 0x00000005ff007c0c */ /* 0x000fea000bf45320 */
[----:B------:R-:W-:Y:S02]  /*3f20*/  USHF.L.U32 UR19, UR19, 0x6, URZ ;  /* 0x0000000613137899 */ /* 0x000fe400080006ff */
[----:B------:R-:W-:Y:S01]  /*3f30*/  USHF.L.U32 UR18, UR18, 0x7, URZ ;  /* 0x0000000712127899 */ /* 0x000fe200080006ff */
[----:B------:R-:W-:Y:S11]  /*3f40*/  BRA.U !UP3, `(.L_x_71) ;  /* 0x000000010b347547 */ /* 0x000ff6000b800000 */
[----:B------:R-:W-:Y:S01]  /*3f50*/  UPLOP3.LUT UP0, UPT, UPT, UPT, UP2, 0x80, 0x8 ;  /* 0x000000000008789c */ /* 0x000fe20003f0f020 */
[----:B--2---:R-:W-:Y:S02]  /*3f60*/  HFMA2 R0, -RZ, RZ, 0, 5.9604644775390625e-08 ;  /* 0x00000001ff007431 */ /* 0x004fe400000001ff */
[----:B------:R-:W-:Y:S03]  /*3f70*/  IMAD.MOV.U32 R95, RZ, RZ, 0x1 ;  /* 0x00000001ff5f7424 */ /* 0x000fe600078e00ff */
[----:B------:R-:W-:Y:S05]  /*3f80*/  PLOP3.LUT P0, PT, PT, PT, UP0, 0x80, 0x8 ;  /* 0x000000000008781c */ /* 0x000fea0003f0f008 */
[----:B------:R-:W2:Y:S01]  /*3f90*/  @UP0 LDCU.64 UR10, c[0x0][0x888] ;  /* 0x00011100ff0a07ac */ /* 0x000ea20008000a00 */
[----:B------:R-:W-:Y:S07]  /*3fa0*/  @UP0 UIMAD UR8, UR36, UR4, URZ ;  /* 0x00000004240802a4 */ /* 0x000fee000f8e02ff */
[----:B------:R-:W-:Y:S01]  /*3fb0*/  @!P0 PRMT R95, R0, 0x7610, R95 ;  /* 0x00007610005f8816 */ /* 0x000fe2000000005f */
[----:B--2---:R-:W-:Y:S03]  /*3fc0*/  @UP0 UIMAD.WIDE UR10, UR8, 0x4, UR10 ;  /* 0x00000004080a08a5 */ /* 0x004fe6000f8e020a */
[----:B------:R-:W2:Y:S03]  /*3fd0*/  @!UP0 LDCU UR8, c[0x0][0x880] ;  /* 0x00011000ff0887ac */ /* 0x000ea60008000800 */
[----:B------:R-:W-:Y:S01]  /*3fe0*/  IMAD.U32 R10, RZ, RZ, UR10 ;  /* 0x0000000aff0a7e24 */ /* 0x000fe2000f8e00ff */
[----:B------:R-:W-:Y:S05]  /*3ff0*/  MOV R11, UR11 ;  /* 0x0000000b000b7c02 */ /* 0x000fea0008000f00 */
[----:B-----5:R3:W5:Y:S02]  /*4000*/  @P0 LDG.E R49, desc[UR46][R10.64] ;  /* 0x0000002e0a310981 */ /* 0x020764000c1e1900 */
[----:B--23--:R-:W-:Y:S07]  /*4010*/  @!P0 IMAD.U32 R49, RZ, RZ, UR8 ;  /* 0x00000008ff318e24 */ /* 0x00cfee000f8e00ff */
.L_x_71:
[----:B-----5:R-:W-:Y:S01]  /*4020*/  @!P2 FSETP.EQ.AND P0, PT, R49, RZ, PT ;  /* 0x000000ff3100a20b */ /* 0x020fe20003f02000 */
[----:B------:R-:W-:Y:S01]  /*4030*/  @!UPT UIADD3 URZ, UPT, UPT, URZ, URZ, URZ ;  /* 0x000000fffffff290 */ /* 0x000fe2000fffe0ff */
[----:B------:R-:W-:Y:S11]  /*4040*/  @!P2 BRA `(.L_x_72) ;  /* 0x000000000014a947 */ /* 0x000ff60003800000 */
[----:B------:R-:W-:Y:S02]  /*4050*/  LOP3.LUT P2, RZ, R95, 0xff, RZ, 0xc0, !PT ;  /* 0x000000ff5fff7812 */ /* 0x000fe4000784c0ff */
[----:B------:R-:W-:Y:S04]  /*4060*/  PLOP3.LUT P0, PT, PT, PT, UP0, 0x80, 0x8 ;  /* 0x000000000008781c */ /* 0x000fe80003f0f008 */
[----:B------:R-:W-:Y:S07]  /*4070*/  PLOP3.LUT P0, PT, P0, PT, PT, 0x8, 0x80 ;  /* 0x000000000080781c */ /* 0x000fee000070e170 */
[----:B------:R-:W-:Y:S11]  /*4080*/  @P2 FSETP.EQ.AND P0, PT, R49, RZ, PT ;  /* 0x000000ff3100220b */ /* 0x000ff60003f02000 */
[----:B------:R-:W-:Y:S02]  /*4090*/  @!UPT UIADD3 URZ, UPT, UPT, URZ, URZ, URZ ;  /* 0x000000fffffff290 */ /* 0x000fe4000fffe0ff */
.L_x_72:
[----:B------:R-:W3:Y:S01]  /*40a0*/  SYNCS.PHASECHK.TRANS64.TRYWAIT P2, [UR7+0x40], R12 ;  /* 0x0000400cff0075a7 */ /* 0x000ee20008041107 */
[----:B------:R-:W-:Y:S04]  /*40b0*/  ELECT P4, URZ, PT ;  /* 0x0000000000ff782f */ /* 0x000fe80003880000 */
[----:B------:R-:W-:Y:S11]  /*40c0*/  PLOP3.LUT P4, PT, P0, P4, PT, 0xf2, 0x2f ;  /* 0x00000000002f781c */ /* 0x000ff60000789e72 */
[----:B------:R-:W-:Y:S02]  /*40d0*/  @!UPT UIADD3 URZ, UPT, UPT, URZ, URZ, URZ ;  /* 0x000000fffffff290 */ /* 0x000fe4000fffe0ff */
[----:B-1----:R-:W-:Y:S05]  /*40e0*/  @!P4 IADD3 R21, P0, PT, R32, 0x580, RZ ;  /* 0x000005802015c810 */ /* 0x002fea0007f1e0ff */
[----:B------:R-:W-:Y:S01]  /*40f0*/  @!P4 IMAD.X R20, RZ, RZ, R33, P0 ;  /* 0x000000ffff14c224 */ /* 0x000fe200000e0621 */
[----:B---3--:R-:W-:Y:S07]  /*4100*/  @!P2 BRA `(.L_x_73) ;  /* 0x0000003400a8a947 */ /* 0x008fee0003800000 */
.L_x_132:
[----:B------:R-:W3:Y:S01]  /*4110*/  LDC.64 R14, c[0x0][0xb10] ;  /* 0x0002c400ff0e7b82 */ /* 0x000ee20000000a00 */
[----:B------:R-:W-:Y:S01]  /*4120*/  @!P4 R2UR UR8, R20 ;  /* 0x000000001408c2ca */ /* 0x000fe200000e0000 */
[----:B------:R-:W-:Y:S01]  /*4130*/  VOTEU.ALL UP1, P4 ;  /* 0x0000000000ff7886 */ /* 0x000fe20002020000 */
[----:B------:R-:W-:Y:S01]  /*4140*/  @!P4 R2UR UR9, R21 ;  /* 0x000000001509c2ca */ /* 0x000fe200000e0000 */
[----:B------:R-:W-:Y:S01]  /*4150*/  UMOV UR10, 0x0 ;  /* 0x00000000000a7882 */ /* 0x000fe20000000000 */
[----:B------:R-:W-:Y:S03]  /*4160*/  UMOV UR11, 0x10000000 ;  /* 0x10000000000b7882 */ /* 0x000fe60000000000 */
[----:B------:R-:W5:Y:S01]  /*4170*/  LDC.64 R10, c[0x0][0xb18] ;  /* 0x0002c600ff0a7b82 */ /* 0x000f620000000a00 */
[----:B------:R-:W-:Y:S01]  /*4180*/  @!UP1 UIADD3 UR16, UPT, UPT, UR7, 0x200, URZ ;  /* 0x0000020007109890 */ /* 0x000fe2000fffe0ff */
[----:B------:R-:W-:Y:S01]  /*4190*/  @P3 SHF.R.U32.HI R28, RZ, 0x10, R25 ;  /* 0x00000010ff1c3819 */ /* 0x000fe20000011619 */
[----:B------:R-:W-:Y:S01]  /*41a0*/  VOTEU.ALL UP1, P4 ;  /* 0x0000000000ff7886 */ /* 0x000fe20002020000 */
[----:B------:R-:W-:Y:S01]  /*41b0*/  UMOV UR20, UR36 ;  /* 0x0000002400147c82 */ /* 0x000fe20008000000 */
[----:B------:R-:W-:Y:S03]  /*41c0*/  VIADD R30, R30, 0x1 ;  /* 0x000000011e1e7836 */ /* 0x000fe60000000000 */
[----:B--2---:R-:W2:Y:S01]  /*41d0*/  @!P1 LDC R0, c[0x0][0xb20] ;  /* 0x0002c800ff009b82 */ /* 0x004ea20000000800 */
[----:B------:R-:W-:Y:S01]  /*41e0*/  IMAD.U32 R21, RZ, RZ, UR8 ;  /* 0x00000008ff157e24 */ /* 0x000fe2000f8e00ff */
[----:B------:R-:W-:Y:S06]  /*41f0*/  UPRMT UR8, UR37, 0x654, UR17 ;  /* 0x0000065425087896 */ /* 0x000fec0008000011 */
[----:B-1----:R-:W1:Y:S01]  /*4200*/  @!P1 LDC R3, c[0x0][0xb0c] ;  /* 0x0002c300ff039b82 */ /* 0x002e620000000800 */
[----:B------:R-:W-:Y:S01]  /*4210*/  IMAD.U32 R20, RZ, RZ, UR9 ;  /* 0x00000009ff147e24 */ /* 0x000fe2000f8e00ff */
[----:B------:R-:W-:Y:S04]  /*4220*/  @!P4 R2UR UR15, R21 ;  /* 0x00000000150fc2ca */ /* 0x000fe800000e0000 */
[----:B------:R-:W-:Y:S01]  /*4230*/  @!P4 R2UR UR14, R20 ;  /* 0x00000000140ec2ca */ /* 0x000fe200000e0000 */
[----:B------:R-:W-:Y:S11]  /*4240*/  @!P4 IMAD.MOV.U32 R20, RZ, RZ, 0x1000 ;  /* 0x00001000ff14c424 */ /* 0x000ff600078e00ff */
[----:B------:R-:W-:Y:S01]  /*4250*/  @!UPT UIADD3 URZ, UPT, UPT, URZ, URZ, URZ ;  /* 0x000000fffffff290 */ /* 0x000fe2000fffe0ff */
[----:B------:R1:W-:Y:S01]  /*4260*/  @!UP1 UTMALDG.3D [UR16], [UR14], desc[UR10] ;  /* 0x00000a100e0095b4 */ /* 0x0003e20008011000 */
[----:B------:R1:W-:Y:S02]  /*4270*/  @!P4 SYNCS.ARRIVE.TRANS64.RED.A0TR RZ, [UR7+0x30], R20 ;  /* 0x00003014ffffc9a7 */ /* 0x0003e40008300407 */
[----:B-1----:R-:W-:Y:S01]  /*4280*/  @!P1 ISETP.NE.AND P2, PT, R3, 0x1, PT ;  /* 0x000000010300980c */ /* 0x002fe20003f45270 */
[C---:B---3--:R-:W-:Y:S01]  /*4290*/  @!P1 IMAD.HI.U32 R14, R13.reuse, R14, RZ ;  /* 0x0000000e0d0e9227 */ /* 0x048fe200078e00ff */
[----:B-----5:R-:W-:Y:S03]  /*42a0*/  @!P1 ISETP.NE.AND P0, PT, R10, 0x1, PT ;  /* 0x000000010a00980c */ /* 0x020fe60003f05270 */
[C---:B------:R-:W-:Y:S01]  /*42b0*/  @!P1 IMAD.HI.U32 R11, R8.reuse, R11, RZ ;  /* 0x0000000b080b9227 */ /* 0x040fe200078e00ff */
[----:B------:R-:W-:Y:S04]  /*42c0*/  @!P1 SHF.R.U32.HI R14, RZ, R15, R14 ;  /* 0x0000000fff0e9219 */ /* 0x000fe8000001160e */
[----:B--2---:R-:W-:Y:S01]  /*42d0*/  @!P1 SHF.R.U32.HI R9, RZ, R0, R11 ;  /* 0x00000000ff099219 */ /* 0x004fe2000001160b */
[----:B------:R-:W-:Y:S01]  /*42e0*/  SYNCS.ARRIVE.TRANS64.RED.A1T0 RZ, [UR8], RZ ;  /* 0x000000ffffff79a7 */ /* 0x000fe20008100408 */
[----:B------:R-:W-:Y:S02]  /*42f0*/  @!P1 SEL R14, R13, R14, !P2 ;  /* 0x0000000e0d0e9207 */ /* 0x000fe40005000000 */
[----:B------:R-:W-:Y:S01]  /*4300*/  @!P1 SEL R9, R8, R9, !P0 ;  /* 0x0000000908099207 */ /* 0x000fe20004000000 */
[----:B------:R-:W1:Y:S04]  /*4310*/  SYNCS.PHASECHK.TRANS64.TRYWAIT P5, [UR7+0x48], R12 ;  /* 0x0000480cff0075a7 */ /* 0x000e6800080a1107 */
[----:B------:R-:W-:Y:S02]  /*4320*/  @!P1 IMAD.IADD R0, R9, 0x1, -R14 ;  /* 0x0000000109009824 */ /* 0x000fe400078e0a0e */
[----:B------:R-:W-:Y:S02]  /*4330*/  @!P1 IMAD.IADD R9, R14, 0x1, -R9 ;  /* 0x000000010e099824 */ /* 0x000fe400078e0a09 */
[----:B------:R-:W-:Y:S02]  /*4340*/  @!P1 IMAD R13, R0, R3, R13 ;  /* 0x00000003000d9224 */ /* 0x000fe400078e020d */
[----:B------:R-:W-:Y:S01]  /*4350*/  @!P1 IMAD R8, R9, R10, R8 ;  /* 0x0000000a09089224 */ /* 0x000fe200078e0208 */
[----:B-1----:R-:W-:Y:S06]  /*4360*/  @!P5 BRA `(.L_x_74) ;  /* 0x000000340028d947 */ /* 0x002fec0003800000 */
.L_x_134:
[----:B-1----:R-:W-:Y:S01]  /*4370*/  @!P4 IADD3 R3, P0, PT, R32, 0x580, RZ ;  /* 0x000005802003c810 */ /* 0x002fe20007f1e0ff */
[----:B------:R-:W-:Y:S01]  /*4380*/  VOTEU.ALL UP1, P4 ;  /* 0x0000000000ff7886 */ /* 0x000fe20002020000 */
[----:B------:R-:W-:Y:S01]  /*4390*/  UMOV UR20, 0x0 ;  /* 0x0000000000147882 */ /* 0x000fe20000000000 */
[----:B------:R-:W-:Y:S01]  /*43a0*/  UMOV UR21, 0x10000000 ;  /* 0x1000000000157882 */ /* 0x000fe20000000000 */
[----:B------:R-:W-:Y:S01]  /*43b0*/  @!P4 R2UR UR9, R3 ;  /* 0x000000000309c2ca */ /* 0x000fe200000e0000 */
[----:B------:R-:W-:Y:S01]  /*43c0*/  @!P4 IMAD.X R0, RZ, RZ, R33, P0 ;  /* 0x000000ffff00c224 */ /* 0x000fe200000e0621 */
[----:B------:R-:W-:Y:S01]  /*43d0*/  @!UP1 UIADD3 UR10, UPT, UPT, UR18, 0x40, URZ ;  /* 0x00000040120a9890 */ /* 0x000fe2000fffe0ff */
[----:B------:R-:W-:Y:S01]  /*43e0*/  ISETP.NE.AND P0, PT, R30, 0x2, PT ;  /* 0x000000021e00780c */ /* 0x000fe20003f05270 */
[----:B------:R-:W-:Y:S01]  /*43f0*/  UMOV UR11, UR19 ;  /* 0x00000013000b7c82 */ /* 0x000fe20008000000 */
[----:B------:R-:W-:Y:S01]  /*4400*/  UMOV UR12, UR36 ;  /* 0x00000024000c7c82 */ /* 0x000fe20008000000 */
[----:B------:R-:W-:Y:S01]  /*4410*/  @!P4 R2UR UR8, R0 ;  /* 0x000000000008c2ca */ /* 0x000fe200000e0000 */
[----:B------:R-:W-:Y:S01]  /*4420*/  IMAD.IADD R20, R8, 0x1, R94 ;  /* 0x0000000108147824 */ /* 0x000fe200078e025e */
[----:B------:R-:W-:Y:S01]  /*4430*/  @P3 R2UR UR36, R28 ;  /* 0x000000001c2432ca */ /* 0x000fe200000e0000 */
[----:B------:R-:W-:Y:S01]  /*4440*/  IMAD.IADD R21, R13, 0x1, R96 ;  /* 0x000000010d157824 */ /* 0x000fe200078e0260 */
[----:B------:R-:W-:Y:S02]  /*4450*/  SEL R0, RZ, 0x1, P0 ;  /* 0x00000001ff007807 */ /* 0x000fe40000000000 */
[----:B------:R-:W-:Y:S01]  /*4460*/  LOP3.LUT R31, R31, 0x1, RZ, 0x3c, !PT ;  /* 0x000000011f1f7812 */ /* 0x000fe200078e3cff */
[----:B------:R-:W-:Y:S01]  /*4470*/  IMAD.U32 R10, RZ, RZ, UR9 ;  /* 0x00000009ff0a7e24 */ /* 0x000fe2000f8e00ff */
[----:B------:R-:W-:Y:S01]  /*4480*/  @!UP1 UIADD3 UR9, UPT, UPT, UR7, 0x38, URZ ;  /* 0x0000003807099890 */ /* 0x000fe2000fffe0ff */
[----:B------:R-:W-:Y:S02]  /*4490*/  LOP3.LUT R29, R29, R0, RZ, 0x3c, !PT ;  /* 0x000000001d1d7212 */ /* 0x000fe400078e3cff */
[----:B------:R-:W-:Y:S02]  /*44a0*/  SEL R30, R30, RZ, P0 ;  /* 0x000000ff1e1e7207 */ /* 0x000fe40000000000 */
[----:B------:R-:W-:Y:S01]  /*44b0*/  IMAD.U32 R11, RZ, RZ, UR8 ;  /* 0x00000008ff0b7e24 */ /* 0x000fe2000f8e00ff */
[----:B------:R-:W-:Y:S01]  /*44c0*/  @!P4 R2UR UR14, R10 ;  /* 0x000000000a0ec2ca */ /* 0x000fe200000e0000 */
[----:B------:R-:W-:Y:S01]  /*44d0*/  @!UP1 UIADD3 UR8, UPT, UPT, UR7, 0x1200, URZ ;  /* 0x0000120007089890 */ /* 0x000fe2000fffe0ff */
[----:B------:R-:W-:Y:S02]  /*44e0*/  VOTEU.ALL UP1, P4 ;  /* 0x0000000000ff7886 */ /* 0x000fe40002020000 */
[----:B------:R-:W-:Y:S11]  /*44f0*/  @!P4 R2UR UR15, R11 ;  /* 0x000000000b0fc2ca */ /* 0x000ff600000e0000 */
[----:B------:R-:W-:Y:S02]  /*4500*/  @!UPT UIADD3 URZ, UPT, UPT, URZ, URZ, URZ ;  /* 0x000000fffffff290 */ /* 0x000fe4000fffe0ff */
[----:B------:R2:W-:Y:S01]  /*4510*/  @!UP1 UTMALDG.3D [UR8], [UR14], desc[UR20] ;  /* 0x000014080e0095b4 */ /* 0x0005e20008011000 */
[----:B------:R2:W-:Y:S01]  /*4520*/  @!P4 SYNCS.ARRIVE.TRANS64.RED.A0TR RZ, [UR7+0x38], R23 ;  /* 0x00003817ffffc9a7 */ /* 0x0005e20008300407 */
[----:B------:R-:W-:Y:S01]  /*4530*/  UPLOP3.LUT UP1, UPT, UPT, UPT, UPT, 0x80, 0x8 ;  /* 0x000000000008789c */ /* 0x000fe20003f2f070 */
[----:B------:R-:W-:Y:S01]  /*4540*/  SYNCS.ARRIVE.TRANS64.RED.A1T0 RZ, [UR13], RZ ;  /* 0x000000ffffff79a7 */ /* 0x000fe2000810040d */
[----:B------:R-:W-:Y:S09]  /*4550*/  @P3 BRA `(.L_x_75) ;  /* 0xfffffff400503947 */ /* 0x000ff2000383ffff */
[----:B------:R-:W-:-:S04]  /*4560*/  SHF.L.U32 R3, R31, 0x1f, RZ ;  /* 0x0000001f1f037819 */ /* 0x000fc800000006ff */
[----:B------:R-:W1:Y:S02]  /*4570*/  SYNCS.PHASECHK.TRANS64.TRYWAIT P0, [UR7+0x40], R3 ;  /* 0x00004003ff0075a7 */ /* 0x000e640008001107 */
[----:B-1----:R-:W-:Y:S05]  /*4580*/  @!P0 BRA `(.L_x_76) ;  /* 0x0000003000b88947 */ /* 0x002fea0003800000 */
.L_x_136:
[----:B-1----:R-:W-:-:S07]  /*4590*/  MOV R0, UR7 ;  /* 0x0000000700007c02 */ /* 0x002fce0008000f00 */
.L_x_77:
[----:B-1----:R-:W-:-:S04]  /*45a0*/  SHF.L.U32 R3, R31, 0x1f, RZ ;  /* 0x0000001f1f037819 */ /* 0x002fc800000006ff */
[----:B------:R1:W3:Y:S03]  /*45b0*/  SYNCS.PHASECHK.TRANS64.TRYWAIT P0, [R0+URZ+0x48], R3 ;  /* 0x00004803000075a7 */ /* 0x0002e600080011ff */
[----:B---3--:R-:W-:Y:S05]  /*45c0*/  @!P0 NANOSLEEP.SYNCS 0x989680 ;  /* 0x009896800000895d */ /* 0x008fea0003900000 */
[----:B------:R-:W3:Y:S02]  /*45d0*/  @!P0 SYNCS.PHASECHK.TRANS64 P0, [R0+URZ+0x48], R3 ;  /* 0x00004803000085a7 */ /* 0x000ee400080010ff */
[----:B--23--:R-:W-:Y:S05]  /*45e0*/  @P0 EXIT ;  /* 0x000000000000094d */ /* 0x00cfea0003800000 */
[----:B------:R-:W-:Y:S05]  /*45f0*/  BRA `(.L_x_77) ;  /* 0xfffffffc00e87947 */ /* 0x000fea000383ffff */
.L_x_66:
[----:B------:R-:W-:-:S06]  /*4600*/  UISETP.GE.AND UP1, UPT, UR8, 0x4, UPT ;  /* 0x000000040800788c */ /* 0x000fcc000bf26270 */
[----:B------:R-:W-:-:S13]  /*4610*/  PLOP3.LUT P0, PT, PT, PT, UP1, 0x80, 0x8 ;  /* 0x000000000008781c */ /* 0x000fda0003f0f018 */
[----:B------:R-:W-:Y:S05]  /*4620*/  @!P0 EXIT ;  /* 0x000000000000894d */ /* 0x000fea0003800000 */
[----:B------:R-:W-:Y:S01]  /*4630*/  BAR.SYNC.DEFER_BLOCKING 0x6, 0xa0 ;  /* 0x0182800000007b1d */ /* 0x000fe20000010000 */
[C---:B------:R-:W-:Y:S01]  /*4640*/  IMAD.SHL.U32 R7, R108.reuse, 0x40, RZ ;  /* 0x000000406c077824 */ /* 0x040fe200078e00ff */
[C---:B------:R-:W-:Y:S01]  /*4650*/  LOP3.LUT R110, R108.reuse, 0x60, RZ, 0xc0, !PT ;  /* 0x000000606c6e7812 */ /* 0x040fe200078ec0ff */
[C---:B------:R-:W-:Y:S01]  /*4660*/  IMAD.SHL.U32 R100, R108.reuse, 0x20, RZ ;  /* 0x000000206c647824 */ /* 0x040fe200078e00ff */
[----:B------:R-:W-:Y:S01]  /*4670*/  CS2R R106, SRZ ;  /* 0x00000000006a7805 */ /* 0x000fe2000001ff00 */
[C---:B------:R-:W-:Y:S01]  /*4680*/  IMAD.SHL.U32 R0, R108.reuse, 0x2, RZ ;  /* 0x000000026c007824 */ /* 0x040fe200078e00ff */
[----:B------:R-:W-:Y:S02]  /*4690*/  UMOV UR49, 0x400 ;  /* 0x0000040000317882 */ /* 0x000fe40000000000 */
[----:B------:R-:W1:Y:S01]  /*46a0*/  LDC R99, c[0x0][0x370] ;  /* 0x0000dc00ff637b82 */ /* 0x000e620000000800 */
[----:B------:R-:W-:Y:S01]  /*46b0*/  ULEA UR49, UR37, UR49, 0x18 ;  /* 0x0000003125317291 */ /* 0x000fe2000f8ec0ff */
[----:B------:R-:W-:Y:S01]  /*46c0*/  LOP3.LUT R5, R7, 0x180, RZ, 0xc0, !PT ;  /* 0x0000018007057812 */ /* 0x000fe200078ec0ff */
[----:B------:R-:W-:Y:S01]  /*46d0*/  IMAD.U32 R46, R108, 0x10000, RZ ;  /* 0x000100006c2e7824 */ /* 0x000fe200078e00ff */
[----:B------:R-:W-:Y:S01]  /*46e0*/  LOP3.LUT R100, R100, 0xc00, RZ, 0xc0, !PT ;  /* 0x00000c0064647812 */ /* 0x000fe200078ec0ff */
[----:B------:R-:W-:Y:S01]  /*46f0*/  UIADD3 UR4, UPT, UPT, UR49, 0x2200, URZ ;  /* 0x0000220031047890 */ /* 0x000fe2000fffe0ff */
[----:B------:R-:W-:Y:S01]  /*4700*/  LOP3.LUT R0, R5, 0x20, R0, 0xf8, !PT ;  /* 0x0000002005007812 */ /* 0x000fe200078ef800 */
[----:B------:R-:W-:Y:S01]  /*4710*/  IMAD.SHL.U32 R5, R108, 0x8, RZ ;  /* 0x000000086c057824 */ /* 0x000fe200078e00ff */
[----:B------:R-:W2:Y:S01]  /*4720*/  LDC R42, c[0x0][0xb0c] ;  /* 0x0002c300ff2a7b82 */ /* 0x000ea20000000800 */
[----:B------:R-:W-:Y:S01]  /*4730*/  LOP3.LUT R100, R100, 0x40, R7, 0xf8, !PT ;  /* 0x0000004064647812 */ /* 0x000fe200078ef807 */
[----:B------:R-:W-:Y:S01]  /*4740*/  IMAD.MOV.U32 R44, RZ, RZ, RZ ;  /* 0x000000ffff2c7224 */ /* 0x000fe200078e00ff */
[----:B------:R-:W-:Y:S01]  /*4750*/  LOP3.LUT R46, R46, 0x600000, RZ, 0xc0, !PT ;  /* 0x006000002e2e7812 */ /* 0x000fe200078ec0ff */
[----:B------:R-:W-:Y:S01]  /*4760*/  IMAD.MOV.U32 R112, RZ, RZ, RZ ;  /* 0x000000ffff707224 */ /* 0x000fe200078e00ff */
[----:B------:R-:W-:-:S02]  /*4770*/  LOP3.LUT R108, R108, 0x2, RZ, 0xc0, !PT ;  /* 0x000000026c6c7812 */ /* 0x000fc400078ec0ff */
[----:B------:R-:W-:Y:S02]  /*4780*/  CS2R R104, SRZ ;  /* 0x0000000000687805 */ /* 0x000fe4000001ff00 */
[----:B------:R-:W-:Y:S01]  /*4790*/  LOP3.LUT R5, R0, 0x30, R5, 0x78, !PT ;  /* 0x0000003000057812 */ /* 0x000fe200078e7805 */
[----:B------:R-:W4:Y:S01]  /*47a0*/  LDC R97, c[0x0][0xb20] ;  /* 0x0002c800ff617b82 */ /* 0x000f220000000800 */
[----:B------:R-:W3:Y:S01]  /*47b0*/  LDS R3, [UR49+0x110] ;  /* 0x00011031ff037984 */ /* 0x000ee20008000800 */
[----:B------:R-:W-:Y:S01]  /*47c0*/  LOP3.LUT R100, R100, 0x200, R7, 0xf8, !PT ;  /* 0x0000020064647812 */ /* 0x000fe200078ef807 */
[----:B------:R-:W-:Y:S01]  /*47d0*/  IMAD.MOV R102, RZ, RZ, -R108 ;  /* 0x000000ffff667224 */ /* 0x000fe200078e0a6c */
[----:B------:R-:W1:Y:S01]  /*47e0*/  LDCU.64 UR52, c[0x0][0x348] ;  /* 0x00006900ff3477ac */ /* 0x000e620008000a00 */
[----:B------:R-:W-:Y:S01]  /*47f0*/  IMAD.U32 R109, RZ, RZ, UR4 ;  /* 0x00000004ff6d7e24 */ /* 0x000fe2000f8e00ff */
[----:B------:R-:W-:Y:S02]  /*4800*/  LOP3.LUT R100, R100, R5, RZ, 0xfc, !PT ;  /* 0x0000000564647212 */ /* 0x000fe400078efcff */
[----:B------:R-:W1:Y:S01]  /*4810*/  LDC R41, c[0x0][0xb30] ;  /* 0x0002cc00ff297b82 */ /* 0x000e620000000800 */
[----:B------:R-:W1:Y:S01]  /*4820*/  LDCU.64 UR38, c[0x0][0x888] ;  /* 0x00011100ff2677ac */ /* 0x000e620008000a00 */
[----:B------:R-:W1:Y:S06]  /*4830*/  LDCU.64 UR44, c[0x0][0x890] ;  /* 0x00011200ff2c77ac */ /* 0x000e6c0008000a00 */
[----:B------:R-:W1:Y:S01]  /*4840*/  LDC.64 R92, c[0x0][0xb10] ;  /* 0x0002c400ff5c7b82 */ /* 0x000e620000000a00 */
[----:B------:R-:W-:-:S07]  /*4850*/  UIADD3 UR48, UPT, UPT, UR49, 0x200, URZ ;  /* 0x0000020031307890 */ /* 0x000fce000fffe0ff */
[----:B------:R-:W1:Y:S08]  /*4860*/  LDC.64 R38, c[0x0][0xb18] ;  /* 0x0002c600ff267b82 */ /* 0x000e700000000a00 */
[----:B------:R-:W1:Y:S08]  /*4870*/  LDC.64 R36, c[0x0][0xb28] ;  /* 0x0002ca00ff247b82 */ /* 0x000e700000000a00 */
[----:B------:R-:W1:Y:S01]  /*4880*/  LDC.64 R90, c[0x0][0x8b0] ;  /* 0x00022c00ff5a7b82 */ /* 0x000e620000000a00 */
[----:B---3--:R-:W-:-:S07]  /*4890*/  IMAD.IADD R46, R3, 0x1, R46 ;  /* 0x00000001032e7824 */ /* 0x008fce00078e022e */
[----:B------:R-:W3:Y:S08]  /*48a0*/  LDC.64 R88, c[0x0][0x8a8] ;  /* 0x00022a00ff587b82 */ /* 0x000ef00000000a00 */
[----:B--2-4-:R-:W1:Y:S02]  /*48b0*/  LDC R98, c[0x0][0x374] ;  /* 0x0000dd00ff627b82 */ /* 0x014e640000000800 */
.L_x_103:
[----:B------:R-:W-:Y:S02]  /*48c0*/  LEA R0, R112, UR49, 0x3 ;  /* 0x0000003170007c11 */ /* 0x000fe4000f8e18ff */
[----:B------:R-:W-:Y:S02]  /*48d0*/  SHF.L.U32 R3, R106, 0x1f, RZ ;  /* 0x0000001f6a037819 */ /* 0x000fe400000006ff */
[----:B------:R-:W-:Y:S02]  /*48e0*/  LEA R16, R112, UR49, 0x4 ;  /* 0x0000003170107c11 */ /* 0x000fe4000f8e20ff */
[----:B------:R-:W2:Y:S02]  /*48f0*/  SYNCS.PHASECHK.TRANS64.TRYWAIT P0, [R0+URZ+0x60], R3 ;  /* 0x00006003000075a7 */ /* 0x000ea400080011ff */
[----:B-12---:R-:W-:Y:S05]  /*4900*/  @!P0 BRA `(.L_x_78) ;  /* 0x0000002c00f08947 */ /* 0x006fea0003800000 */
.L_x_137:
[----:B------:R-:W4:Y:S01]  /*4910*/  LDC.64 R12, c[0x0][0xb10] ;  /* 0x0002c400ff0c7b82 */ /* 0x000f220000000a00 */
[----:B------:R-:W3:Y:S01]  /*4920*/  LDS.128 R16, [R16+0xf0] ;  /* 0x0000f00010107984 */ /* 0x000ee20000000c00 */
[----:B-1----:R-:W-:Y:S01]  /*4930*/  ISETP.NE.AND P1, PT, R41, 0x1, PT ;  /* 0x000000012900780c */ /* 0x002fe20003f25270 */
[----:B--2---:R-:W-:Y:S01]  /*4940*/  VIADD R0, R0, 0x70 ;  /* 0x0000007000007836 */ /* 0x004fe20000000000 */
[----:B------:R-:W-:Y:S04]  /*4950*/  ISETP.GE.AND P0, PT, R40, 0x1, PT ;  /* 0x000000012800780c */ /* 0x000fe80003f06270 */
[----:B------:R-:W1:Y:S01]  /*4960*/  LDC.64 R10, c[0x0][0xb18] ;  /* 0x0002c600ff0a7b82 */ /* 0x000e620000000a00 */
[----:B------:R-:W-:Y:S01]  /*4970*/  PRMT R0, RZ, 0x654, R0 ;  /* 0x00000654ff007816 */ /* 0x000fe20000000000 */
[----:B------:R-:W-:Y:S01]  /*4980*/  @!PT LDS RZ, [RZ] ;  /* 0x00000000fffff984 */ /* 0x000fe20000000800 */
[----:B------:R-:W-:Y:S01]  /*4990*/  @!PT LDS RZ, [RZ] ;  /* 0x00000000fffff984 */ /* 0x000fe20000000800 */
[----:B------:R-:W-:Y:S01]  /*49a0*/  @!PT LDS RZ, [RZ] ;  /* 0x00000000fffff984 */ /* 0x000fe20000000800 */
[----:B------:R-:W-:Y:S01]  /*49b0*/  @!PT LDS RZ, [RZ] ;  /* 0x00000000fffff984 */ /* 0x000fe20000000800 */
[----:B------:R2:W-:Y:S06]  /*49c0*/  MEMBAR.ALL.CTA ;  /* 0x0000000000007992 */ /* 0x0005ec0000008000 */
[----:B--2---:R-:W2:Y:S01]  /*49d0*/  FENCE.VIEW.ASYNC.S ;  /* 0x00000000000073c6 */ /* 0x004ea20000000000 */
[----:B------:R-:W1:Y:S08]  /*49e0*/  @!P1 LDC R14, c[0x0][0xb20] ;  /* 0x0002c800ff0e9b82 */ /* 0x000e700000000800 */
[----:B------:R-:W1:Y:S01]  /*49f0*/  @!P1 LDC R9, c[0x0][0xb0c] ;  /* 0x0002c300ff099b82 */ /* 0x000e620000000800 */
[----:B--2---:R2:W-:Y:S01]  /*4a00*/  SYNCS.ARRIVE.TRANS64.RED.A1T0 RZ, [R0+URZ], RZ ;  /* 0x000000ff00ff79a7 */ /* 0x0045e200081004ff */
[----:B---3--:R-:W-:Y:S04]  /*4a10*/  LOP3.LUT P4, RZ, R18, 0x1, RZ, 0xc0, !PT ;  /* 0x0000000112ff7812 */ /* 0x008fe8000788c0ff */
[----:B------:R-:W-:Y:S09]  /*4a20*/  P2R R111, PR, RZ, 0x10 ;  /* 0x00000010ff6f7803 */ /* 0x000ff20000000000 */
[----:B------:R-:W-:Y:S02]  /*4a30*/  @P4 MOV R45, R16 ;  /* 0x00000010002d4202 */ /* 0x000fe40000000f00 */
[----:B------:R-:W-:Y:S01]  /*4a40*/  @P4 LOP3.LUT R43, R17, 0xffff, RZ, 0xc0, !PT ;  /* 0x0000ffff112b4812 */ /* 0x000fe200078ec0ff */
[----:B--2-4-:R-:W-:Y:S06]  /*4a50*/  @!P0 BRA `(.L_x_79) ;  /* 0x0000000000a48947 */ /* 0x014fec0003800000 */
[----:B------:R-:W-:Y:S01]  /*4a60*/  IMAD.HI.U32 R24, R98, R39, RZ ;  /* 0x0000002762187227 */ /* 0x000fe200078e00ff */
[----:B------:R-:W-:Y:S02]  /*4a70*/  ISETP.NE.AND P0, PT, R38, 0x1, PT ;  /* 0x000000012600780c */ /* 0x000fe40003f05270 */
[----:B------:R-:W-:Y:S01]  /*4a80*/  ISETP.NE.AND P2, PT, R40, 0x1, PT ;  /* 0x000000012800780c */ /* 0x000fe20003f45270 */
[-C--:B------:R-:W-:Y:S01]  /*4a90*/  IMAD.HI.U32 R22, R99, R92.reuse, RZ ;  /* 0x0000005c63167227 */ /* 0x080fe200078e00ff */
[----:B------:R-:W-:Y:S02]  /*4aa0*/  SHF.R.U32.HI R23, RZ, R97, R24 ;  /* 0x00000061ff177219 */ /* 0x000fe40000011618 */
[----:B------:R-:W-:Y:S01]  /*4ab0*/  ISETP.NE.AND P3, PT, R42, 0x1, PT ;  /* 0x000000012a00780c */ /* 0x000fe20003f65270 */
[----:B------:R-:W-:Y:S01]  /*4ac0*/  IMAD.HI.U32 R28, R43, R39, RZ ;  /* 0x000000272b1c7227 */ /* 0x000fe200078e00ff */
[----:B------:R-:W-:Y:S02]  /*4ad0*/  SHF.R.U32.HI R22, RZ, R93, R22 ;  /* 0x0000005dff167219 */ /* 0x000fe40000011616 */
[----:B------:R-:W-:Y:S01]  /*4ae0*/  SEL R3, R98, R23, !P0 ;  /* 0x0000001762037207 */ /* 0x000fe20004000000 */
[----:B------:R-:W-:Y:S01]  /*4af0*/  IMAD.HI.U32 R26, R45, R92, RZ ;  /* 0x0000005c2d1a7227 */ /* 0x000fe200078e00ff */
[----:B------:R-:W-:Y:S03]  /*4b00*/  SEL R7, R99, R22, !P3 ;  /* 0x0000001663077207 */ /* 0x000fe60005800000 */
[-C--:B------:R-:W-:Y:S01]  /*4b10*/  IMAD.HI.U32 R22, R3, R36.reuse, RZ ;  /* 0x0000002403167227 */ /* 0x080fe200078e00ff */
[----:B------:R-:W-:Y:S03]  /*4b20*/  SHF.R.U32.HI R26, RZ, R93, R26 ;  /* 0x0000005dff1a7219 */ /* 0x000fe6000001161a */
[----:B------:R-:W-:Y:S01]  /*4b30*/  IMAD.HI.U32 R24, R7, R36, RZ ;  /* 0x0000002407187227 */ /* 0x000fe200078e00ff */
[----:B------:R-:W-:Y:S02]  /*4b40*/  @P2 SHF.R.U32.HI R3, RZ, R37, R22 ;  /* 0x00000025ff032219 */ /* 0x000fe40000011616 */
[----:B------:R-:W-:Y:S02]  /*4b50*/  SHF.R.U32.HI R22, RZ, R97, R28 ;  /* 0x00000061ff167219 */ /* 0x000fe4000001161c */
[----:B------:R-:W-:Y:S01]  /*4b60*/  @P2 SHF.R.U32.HI R7, RZ, R37, R24 ;  /* 0x00000025ff072219 */ /* 0x000fe20000011618 */
[C---:B------:R-:W-:Y:S01]  /*4b70*/  IMAD R2, R40.reuse, R3, RZ ;  /* 0x0000000328027224 */ /* 0x040fe200078e02ff */
[----:B------:R-:W-:Y:S02]  /*4b80*/  SEL R5, R43, R22, !P0 ;  /* 0x000000162b057207 */ /* 0x000fe40004000000 */
[----:B------:R-:W-:Y:S01]  /*4b90*/  SEL R3, R45, R26, !P3 ;  /* 0x0000001a2d037207 */ /* 0x000fe20005800000 */
[----:B------:R-:W-:Y:S01]  /*4ba0*/  IMAD R4, R40, R7, RZ ;  /* 0x0000000728047224 */ /* 0x000fe200078e02ff */
[C---:B------:R-:W-:Y:S01]  /*4bb0*/  ISETP.GE.AND P0, PT, R5.reuse, R2, PT ;  /* 0x000000020500720c */ /* 0x040fe20003f06270 */
[----:B------:R-:W-:Y:S03]  /*4bc0*/  IMAD.HI.U32 R6, R5, R36, RZ ;  /* 0x0000002405067227 */ /* 0x000fe600078e00ff */
[----:B------:R-:W-:Y:S01]  /*4bd0*/  ISETP.GE.OR P0, PT, R3, R4, P0 ;  /* 0x000000040300720c */ /* 0x000fe20000706670 */
[----:B------:R-:W-:Y:S01]  /*4be0*/  IMAD.MOV R4, RZ, RZ, -R3 ;  /* 0x000000ffff047224 */ /* 0x000fe200078e0a03 */
[-C--:B------:R-:W-:Y:S03]  /*4bf0*/  SHF.R.U32.HI R6, RZ, R37.reuse, R6 ;  /* 0x00000025ff067219 */ /* 0x080fe60000011606 */
[----:B------:R-:W-:Y:S01]  /*4c00*/  IMAD R45, R42, R4, R45 ;  /* 0x000000042a2d7224 */ /* 0x000fe200078e022d */
[----:B------:R-:W-:Y:S05]  /*4c10*/  SEL R15, R5, R6, !P2 ;  /* 0x00000006050f7207 */ /* 0x000fea0005000000 */
[----:B------:R-:W-:Y:S02]  /*4c20*/  IMAD.MOV R6, RZ, RZ, -R15 ;  /* 0x000000ffff067224 */ /* 0x000fe400078e0a0f */
[C---:B------:R-:W-:Y:S04]  /*4c30*/  @!P0 IMAD.HI.U32 R2, R3.reuse, R36, RZ ;  /* 0x0000002403028227 */ /* 0x040fe800078e00ff */
[----:B------:R-:W-:Y:S01]  /*4c40*/  IMAD R6, R40, R6, R5 ;  /* 0x0000000628067224 */ /* 0x000fe200078e0205 */
[----:B------:R-:W-:Y:S04]  /*4c50*/  @!P0 SHF.R.U32.HI R2, RZ, R37, R2 ;  /* 0x00000025ff028219 */ /* 0x000fe80000011602 */
[----:B------:R-:W-:Y:S02]  /*4c60*/  @!P0 SEL R0, R3, R2, !P2 ;  /* 0x0000000203008207 */ /* 0x000fe40005000000 */
[----:B------:R-:W-:Y:S02]  /*4c70*/  IADD3 R2, PT, PT, -R5, RZ, RZ ;  /* 0x000000ff05027210 */ /* 0x000fe40007ffe1ff */
[----:B------:R-:W-:Y:S01]  /*4c80*/  @!P0 IADD3 R8, PT, PT, R15, -R0, RZ ;  /* 0x800000000f088210 */ /* 0x000fe20007ffe0ff */
[----:B------:R-:W-:Y:S02]  /*4c90*/  @!P0 IMAD R0, R7, R6, R0 ;  /* 0x0000000607008224 */ /* 0x000fe400078e0200 */
[----:B------:R-:W-:Y:S02]  /*4ca0*/  IMAD R43, R38, R2, R43 ;  /* 0x00000002262b7224 */ /* 0x000fe400078e022b */
[----:B------:R-:W-:Y:S02]  /*4cb0*/  @!P0 IMAD R5, R8, R40, R3 ;  /* 0x0000002808058224 */ /* 0x000fe400078e0203 */
[----:B------:R-:W-:Y:S04]  /*4cc0*/  @!P0 IMAD.MOV.U32 R3, RZ, RZ, R0 ;  /* 0x000000ffff038224 */ /* 0x000fe800078e0000 */
[----:B------:R-:W-:Y:S02]  /*4cd0*/  IMAD R45, R3, R42, R45 ;  /* 0x0000002a032d7224 */ /* 0x000fe400078e022d */
[----:B------:R-:W-:Y:S07]  /*4ce0*/  IMAD R43, R5, R38, R43 ;  /* 0x00000026052b7224 */ /* 0x000fee00078e022b */
.L_x_79:
[----:B-1----:R-:W-:Y:S01]  /*4cf0*/  @!P1 ISETP.NE.AND P0, PT, R10, 0x1, PT ;  /* 0x000000010a00980c */ /* 0x002fe20003f05270 */
[----:B------:R-:W-:Y:S01]  /*4d00*/  @!P1 IMAD.HI.U32 R0, R45, R12, RZ ;  /* 0x0000000c2d009227 */ /* 0x000fe200078e00ff */
[----:B------:R-:W-:Y:S01]  /*4d10*/  @!P1 ISETP.NE.AND P2, PT, R9, 0x1, PT ;  /* 0x000000010900980c */ /* 0x000fe20003f45270 */
[----:B------:R-:W-:Y:S01]  /*4d20*/  ULOP3.LUT UP0, URZ, UR48, 0x1b0, URZ, 0xc0, !UPT ;  /* 0x000001b030ff7892 */ /* 0x000fe2000f80c0ff */
[----:B------:R-:W-:Y:S01]  /*4d30*/  R2UR UR42, R21 ;  /* 0x00000000152a72ca */ /* 0x000fe200000e0000 */
[----:B------:R-:W-:Y:S01]  /*4d40*/  @!P1 IMAD.HI.U32 R3, R43, R11, RZ ;  /* 0x0000000b2b039227 */ /* 0x000fe200078e00ff */
[----:B------:R-:W-:Y:S02]  /*4d50*/  @!P1 SHF.R.U32.HI R0, RZ, R13, R0 ;  /* 0x0000000dff009219 */ /* 0x000fe40000011600 */
[----:B------:R-:W-:Y:S01]  /*4d60*/  R2UR UR41, R20 ;  /* 0x00000000142972ca */ /* 0x000fe200000e0000 */
[----:B------:R-:W-:Y:S01]  /*4d70*/  VIADD R112, R112, 0x1 ;  /* 0x0000000170707836 */ /* 0x000fe20000000000 */
[----:B------:R-:W-:Y:S02]  /*4d80*/  @!P1 SHF.R.U32.HI R2, RZ, R14, R3 ;  /* 0x0000000eff029219 */ /* 0x000fe40000011603 */
[----:B------:R-:W-:Y:S02]  /*4d90*/  @!P1 SEL R3, R45, R0, !P2 ;  /* 0x000000002d039207 */ /* 0x000fe40005000000 */
[----:B------:R-:W-:Y:S02]  /*4da0*/  @!P1 SEL R2, R43, R2, !P0 ;  /* 0x000000022b029207 */ /* 0x000fe40004000000 */
[----:B------:R-:W-:Y:S01]  /*4db0*/  @P4 SHF.R.U32.HI R103, RZ, 0x10, R17 ;  /* 0x00000010ff674819 */ /* 0x000fe20000011611 */
[----:B------:R-:W-:Y:S02]  /*4dc0*/  USHF.L.U32 UR42, UR42, 0x6, URZ ;  /* 0x000000062a2a7899 */ /* 0x000fe400080006ff */
[----:B------:R-:W-:Y:S02]  /*4dd0*/  @!P1 IMAD.IADD R0, R2, 0x1, -R3 ;  /* 0x0000000102009824 */ /* 0x000fe400078e0a03 */
[----:B------:R-:W-:Y:S01]  /*4de0*/  @!P1 IMAD.IADD R2, R3, 0x1, -R2 ;  /* 0x0000000103029824 */ /* 0x000fe200078e0a02 */
[----:B------:R-:W-:Y:S01]  /*4df0*/  USHF.L.U32 UR41, UR41, 0x7, URZ ;  /* 0x0000000729297899 */ /* 0x000fe200080006ff */
[----:B------:R-:W-:Y:S02]  /*4e00*/  @!P1 IMAD R45, R0, R9, R45 ;  /* 0x00000009002d9224 */ /* 0x000fe400078e022d */
[----:B------:R-:W-:Y:S01]  /*4e10*/  @!P1 IMAD R43, R2, R10, R43 ;  /* 0x0000000a022b9224 */ /* 0x000fe200078e022b */
[----:B------:R-:W-:Y:S08]  /*4e20*/  BRA.U !UP0, `(.L_x_80) ;  /* 0x0000000108407547 */ /* 0x000ff0000b800000 */
[----:B------:R-:W1:Y:S01]  /*4e30*/  LDCU.64 UR8, c[0x4][0x80] ;  /* 0x01001000ff0877ac */ /* 0x000e620008000a00 */
[----:B------:R-:W-:Y:S01]  /*4e40*/  MOV R3, 0x0 ;  /* 0x0000000000037802 */ /* 0x000fe20000000f00 */
[----:B------:R-:W-:Y:S02]  /*4e50*/  HFMA2 R12, -RZ, RZ, 0, 5.9604644775390625e-08 ;  /* 0x00000001ff0c7431 */ /* 0x000fe400000001ff */
[----:B------:R-:W-:Y:S02]  /*4e60*/  IMAD.MOV.U32 R8, RZ, RZ, 0x70 ;  /* 0x00000070ff087424 */ /* 0x000fe400078e00ff */
[----:B------:R-:W-:Y:S01]  /*4e70*/  IMAD.MOV.U32 R13, RZ, RZ, RZ ;  /* 0x000000ffff0d7224 */ /* 0x000fe200078e00ff */
[----:B------:R-:W2:Y:S01]  /*4e80*/  LDCU.64 UR6, c[0x4][0x88] ;  /* 0x01001100ff0677ac */ /* 0x000ea20008000a00 */
[----:B------:R-:W3:Y:S01]  /*4e90*/  LDC.64 R2, c[0x4][R3] ;  /* 0x0100000003027b82 */ /* 0x000ee20000000a00 */
[----:B------:R-:W4:Y:S01]  /*4ea0*/  LDCU.64 UR4, c[0x4][0x8] ;  /* 0x01000100ff0477ac */ /* 0x000f220008000a00 */
[----:B-1----:R-:W-:Y:S01]  /*4eb0*/  MOV R5, UR9 ;  /* 0x0000000900057c02 */ /* 0x002fe20008000f00 */
[----:B------:R-:W-:Y:S01]  /*4ec0*/  IMAD.U32 R4, RZ, RZ, UR8 ;  /* 0x00000008ff047e24 */ /* 0x000fe2000f8e00ff */
[----:B--2---:R-:W-:Y:S01]  /*4ed0*/  MOV R7, UR7 ;  /* 0x0000000700077c02 */ /* 0x004fe20008000f00 */
[----:B------:R-:W-:Y:S01]  /*4ee0*/  IMAD.U32 R6, RZ, RZ, UR6 ;  /* 0x00000006ff067e24 */ /* 0x000fe2000f8e00ff */
[----:B----4-:R-:W-:Y:S01]  /*4ef0*/  MOV R11, UR5 ;  /* 0x00000005000b7c02 */ /* 0x010fe20008000f00 */
[----:B------:R-:W-:Y:S02]  /*4f00*/  IMAD.U32 R10, RZ, RZ, UR4 ;  /* 0x00000004ff0a7e24 */ /* 0x000fe4000f8e00ff */
[----:B------:R-:W-:Y:S07]  /*4f10*/  LEPC R20, `(.L_x_80) ;  /* 0x000000001014794e */ /* 0x000fee0000000000 */
[----:B---3-5:R-:W-:Y:S05]  /*4f20*/  CALL.ABS.NOINC R2 ;  /* 0x0000000002007343 */ /* 0x028fea0003c00000 */
.L_x_80:
[----:B------:R-:W-:Y:S01]  /*4f30*/  LOP3.LUT P0, RZ, R109, 0x1b0, RZ, 0xc0, !PT ;  /* 0x000001b06dff7812 */ /* 0x000fe2000780c0ff */
[----:B------:R-:W-:Y:S11]  /*4f40*/  BSSY.RECONVERGENT B6, `(.L_x_81) ;  /* 0x0000013000067945 */ /* 0x000ff60003800200 */
[----:B------:R-:W-:Y:S01]  /*4f50*/  @!UPT UIADD3 URZ, UPT, UPT, URZ, URZ, URZ ;  /* 0x000000fffffff290 */ /* 0x000fe2000fffe0ff */
[----:B------:R-:W-:Y:S05]  /*4f60*/  @!P0 BRA `(.L_x_82) ;  /* 0x0000000000408947 */ /* 0x000fea0003800000 */
        /* <DEDUP_REMOVED lines=16> */
.L_x_82:
[----:B------:R-:W-:Y:S05]  /*5070*/  BSYNC.RECONVERGENT B6 ;  /* 0x0000000000067941 */ /* 0x000fea0003800200 */
.L_x_81:
[----:B------:R-:W-:Y:S01]  /*5080*/  ISETP.NE.U32.AND P4, PT, R90, RZ, PT ;  /* 0x000000ff5a00720c */ /* 0x000fe20003f85070 */
[----:B------:R-:W-:Y:S01]  /*5090*/  UISETP.NE.AND UP2, UPT, UR50, URZ, UPT ;  /* 0x000000ff3200728c */ /* 0x000fe2000bf45270 */
[----:B------:R-:W-:Y:S01]  /*50a0*/  ISETP.NE.U32.AND P2, PT, RZ, UR38, PT ;  /* 0x00000026ff007c0c */ /* 0x000fe2000bf45070 */
[----:B------:R-:W-:Y:S01]  /*50b0*/  UISETP.NE.U32.AND UP1, UPT, UR44, URZ, UPT ;  /* 0x000000ff2c00728c */ /* 0x000fe2000bf25070 */
[----:B------:R-:W-:Y:S01]  /*50c0*/  ISETP.NE.AND.EX P4, PT, R91, RZ, PT, P4 ;  /* 0x000000ff5b00720c */ /* 0x000fe20003f85340 */
[----:B------:R-:W-:Y:S01]  /*50d0*/  UPLOP3.LUT UP0, UPT, UPT, UPT, UPT, 0x40, 0x4 ;  /* 0x000000000004789c */ /* 0x000fe20003f0e870 */
[----:B------:R-:W-:Y:S01]  /*50e0*/  ISETP.NE.AND.EX P2, PT, RZ, UR39, PT, P2 ;  /* 0x00000027ff007c0c */ /* 0x000fe2000bf45320 */
[----:B------:R-:W-:Y:S01]  /*50f0*/  UISETP.NE.AND.EX UP1, UPT, UR45, URZ, UPT, UP1 ;  /* 0x000000ff2d00728c */ /* 0x000fe2000bf25310 */
[----:B------:R-:W-:Y:S04]  /*5100*/  PLOP3.LUT P1, PT, PT, PT, UP2, 0x80, 0x8 ;  /* 0x000000000008781c */ /* 0x000fe80003f2f028 */
[----:B------:R-:W-:Y:S06]  /*5110*/  @UP2 UPLOP3.LUT UP0, UPT, UPT, UPT, UP1, 0x80, 0x8 ;  /* 0x000000000008289c */ /* 0x000fec0003f0f010 */
[----:B------:R-:W-:Y:S01]  /*5120*/  PLOP3.LUT P0, PT, PT, PT, UP0, 0x80, 0x8 ;  /* 0x000000000008781c */ /* 0x000fe20003f0f008 */
[----:B------:R-:W-:Y:S01]  /*5130*/  @!UPT UIADD3 URZ, UPT, UPT, URZ, URZ, URZ ;  /* 0x000000fffffff290 */ /* 0x000fe2000fffe0ff */
[----:B------:R-:W-:Y:S11]  /*5140*/  BRA.U !UP1, `(.L_x_83) ;  /* 0x0000000109387547 */ /* 0x000ff6000b800000 */
[----:B------:R-:W-:Y:S01]  /*5150*/  UISETP.NE.U32.AND UP0, UPT, UR38, URZ, UPT ;  /* 0x000000ff2600728c */ /* 0x000fe2000bf05070 */
[----:B------:R-:W-:Y:S02]  /*5160*/  HFMA2 R0, -RZ, RZ, 0, 5.9604644775390625e-08 ;  /* 0x00000001ff007431 */ /* 0x000fe400000001ff */
[----:B------:R-:W-:Y:S01]  /*5170*/  IMAD.MOV.U32 R95, RZ, RZ, 0x1 ;  /* 0x00000001ff5f7424 */ /* 0x000fe200078e00ff */
[----:B------:R-:W-:Y:S06]  /*5180*/  UISETP.NE.AND.EX UP0, UPT, UR39, URZ, UPT, UP0 ;  /* 0x000000ff2700728c */ /* 0x000fec000bf05300 */
[----:B------:R-:W-:Y:S05]  /*5190*/  PLOP3.LUT P3, PT, PT, PT, UP0, 0x80, 0x8 ;  /* 0x000000000008781c */ /* 0x000fea0003f6f008 */
[----:B------:R-:W1:Y:S01]  /*51a0*/  @UP0 LDCU.64 UR6, c[0x0][0x888] ;  /* 0x00011100ff0607ac */ /* 0x000e620008000a00 */
[----:B------:R-:W-:Y:S07]  /*51b0*/  @UP0 UIMAD UR4, UR36, UR44, URZ ;  /* 0x0000002c240402a4 */ /* 0x000fee000f8e02ff */
[----:B------:R-:W-:Y:S01]  /*51c0*/  @!P3 PRMT R95, R0, 0x7610, R95 ;  /* 0x00007610005fb816 */ /* 0x000fe2000000005f */
[----:B-1----:R-:W-:Y:S03]  /*51d0*/  @UP0 UIMAD.WIDE UR6, UR4, 0x4, UR6 ;  /* 0x00000004040608a5 */ /* 0x002fe6000f8e0206 */
[----:B------:R-:W1:Y:S03]  /*51e0*/  @!UP0 LDCU UR4, c[0x0][0x880] ;  /* 0x00011000ff0487ac */ /* 0x000e660008000800 */
[----:B------:R-:W-:Y:S01]  /*51f0*/  IMAD.U32 R2, RZ, RZ, UR6 ;  /* 0x00000006ff027e24 */ /* 0x000fe2000f8e00ff */
[----:B------:R-:W-:Y:S05]  /*5200*/  MOV R3, UR7 ;  /* 0x0000000700037c02 */ /* 0x000fea0008000f00 */
[----:B-----5:R2:W5:Y:S02]  /*5210*/  @P3 LDG.E R49, desc[UR46][R2.64] ;  /* 0x0000002e02313981 */ /* 0x020564000c1e1900 */
[----:B-12---:R-:W-:Y:S02]  /*5220*/  @!P3 IMAD.U32 R49, RZ, RZ, UR4 ;  /* 0x00000004ff31be24 */ /* 0x006fe4000f8e00ff */
.L_x_83:
[----:B------:R-:W-:Y:S05]  /*5230*/  @!P4 BRA `(.L_x_84) ;  /* 0x000000000020c947 */ /* 0x000fea0003800000 */
[----:B------:R-:W-:Y:S04]  /*5240*/  ISETP.NE.U32.AND P3, PT, R88, RZ, PT ;  /* 0x000000ff5800720c */ /* 0x000fe80003f65070 */
[----:B------:R-:W-:Y:S11]  /*5250*/  ISETP.NE.AND.EX P3, PT, R89, RZ, PT, P3 ;  /* 0x000000ff5900720c */ /* 0x000ff60003f65330 */
[----:B------:R-:W-:Y:S02]  /*5260*/  @!UPT UIADD3 URZ, UPT, UPT, URZ, URZ, URZ ;  /* 0x000000fffffff290 */ /* 0x000fe4000fffe0ff */
[----:B------:R-:W1:Y:S01]  /*5270*/  @P3 LDC.64 R2, c[0x0][0x8a8] ;  /* 0x00022a00ff023b82 */ /* 0x000e620000000a00 */
[----:B------:R-:W-:Y:S04]  /*5280*/  @P3 IMAD R0, R90, UR36, RZ ;  /* 0x000000245a003c24 */ /* 0x000fe8000f8e02ff */
[----:B-1----:R-:W-:Y:S05]  /*5290*/  @P3 IMAD.WIDE R2, R0, 0x4, R2 ;  /* 0x0000000400023825 */ /* 0x002fea00078e0202 */
[----:B-----5:R1:W5:Y:S02]  /*52a0*/  @P3 LDG.E R47, desc[UR46][R2.64] ;  /* 0x0000002e022f3981 */ /* 0x020364000c1e1900 */
[----:B-1----:R-:W2:Y:S02]  /*52b0*/  @!P3 LDC R47, c[0x0][0x8a0] ;  /* 0x00022800ff2fbb82 */ /* 0x002ea40000000800 */
.L_x_84:
[----:B-----5:R-:W-:Y:S01]  /*52c0*/  FSETP.NEU.AND P4, PT, R49, RZ, PT ;  /* 0x000000ff3100720b */ /* 0x020fe20003f8d000 */
[----:B------:R-:W-:Y:S01]  /*52d0*/  BSSY B1, `(.L_x_85) ;  /* 0x0000042000017945 */ /* 0x000fe20003800000 */
[----:B------:R-:W-:Y:S01]  /*52e0*/  SEL R7, RZ, 0xffffffff, P2 ;  /* 0xffffffffff077807 */ /* 0x000fe20001000000 */
[----:B------:R-:W-:Y:S01]  /*52f0*/  IMAD.MOV.U32 R115, RZ, RZ, 0x1 ;  /* 0x00000001ff737424 */ /* 0x000fe200078e00ff */
[----:B------:R-:W-:Y:S02]  /*5300*/  LOP3.LUT P3, RZ, R95, 0xff, RZ, 0xc0, !PT ;  /* 0x000000ff5fff7812 */ /* 0x000fe4000786c0ff */
[----:B------:R-:W-:Y:S02]  /*5310*/  CS2R R86, SRZ ;  /* 0x0000000000567805 */ /* 0x000fe4000001ff00 */
[----:B------:R-:W-:Y:S02]  /*5320*/  @P1 SEL R4, RZ, 0xffffffff, P4 ;  /* 0xffffffffff041807 */ /* 0x000fe40002000000 */
[----:B------:R-:W-:Y:S02]  /*5330*/  CS2R R84, SRZ ;  /* 0x0000000000547805 */ /* 0x000fe4000001ff00 */
[----:B------:R-:W-:Y:S02]  /*5340*/  LEA R0, R105, UR49, 0x3 ;  /* 0x0000003169007c11 */ /* 0x000fe4000f8e18ff */
[----:B------:R-:W-:Y:S02]  /*5350*/  CS2R R82, SRZ ;  /* 0x0000000000527805 */ /* 0x000fe4000001ff00 */
[----:B------:R-:W-:Y:S02]  /*5360*/  @P0 SEL R4, R7, R4, !P3 ;  /* 0x0000000407040207 */ /* 0x000fe40005800000 */
[----:B------:R-:W-:Y:S02]  /*5370*/  CS2R R80, SRZ ;  /* 0x0000000000507805 */ /* 0x000fe4000001ff00 */
[----:B------:R-:W-:Y:S02]  /*5380*/  LEA R113, R44, UR49, 0x3 ;  /* 0x000000312c717c11 */ /* 0x000fe4000f8e18ff */
[----:B------:R-:W-:Y:S02]  /*5390*/  @P1 LOP3.LUT R4, R4, 0x1, RZ, 0xc0, !PT ;  /* 0x0000000104041812 */ /* 0x000fe400078ec0ff */
[----:B------:R-:W-:Y:S02]  /*53a0*/  SHF.L.U32 R2, R107, 0x1f, RZ ;  /* 0x0000001f6b027819 */ /* 0x000fe400000006ff */
[----:B------:R-:W-:Y:S02]  /*53b0*/  ISETP.NE.U32.OR P6, PT, R4, 0x1, !P1 ;  /* 0x000000010400780c */ /* 0x000fe40004fc5470 */
[----:B------:R-:W-:Y:S02]  /*53c0*/  PLOP3.LUT P2, PT, PT, PT, UP1, 0x80, 0x8 ;  /* 0x000000000008781c */ /* 0x000fe40003f4f018 */
[----:B------:R-:W-:Y:S02]  /*53d0*/  LEA.HI R5, R44, R44, RZ, 0x1 ;  /* 0x0000002c2c057211 */ /* 0x000fe400078f08ff */
[----:B------:R-:W-:Y:S02]  /*53e0*/  SEL R4, RZ, 0xffffffff, P4 ;  /* 0xffffffffff047807 */ /* 0x000fe40002000000 */
[----:B------:R-:W-:Y:S01]  /*53f0*/  P2R R114, PR, RZ, 0x40 ;  /* 0x00000040ff727803 */ /* 0x000fe20000000000 */
[C---:B------:R-:W-:Y:S01]  /*5400*/  IMAD.SHL.U32 R3, R5.reuse, 0x40, RZ ;  /* 0x0000004005037824 */ /* 0x040fe200078e00ff */
[----:B------:R-:W-:Y:S03]  /*5410*/  LOP3.LUT R5, R5, 0xffe, RZ, 0xc0, !PT ;  /* 0x00000ffe05057812 */ /* 0x000fe600078ec0ff */
[----:B------:R-:W-:Y:S02]  /*5420*/  @P6 SHF.L.U32 R9, R104, 0x1f, RZ ;  /* 0x0000001f68096819 */ /* 0x000fe400000006ff */
[----:B------:R-:W-:Y:S01]  /*5430*/  @P2 SEL R4, R7, R4, !P3 ;  /* 0x0000000407042207 */ /* 0x000fe20005800000 */
[----:B------:R-:W-:Y:S01]  /*5440*/  IMAD.IADD R48, R44, 0x1, -R5 ;  /* 0x000000012c307824 */ /* 0x000fe200078e0a05 */
[----:B------:R-:W1:Y:S01]  /*5450*/  @P6 SYNCS.PHASECHK.TRANS64.TRYWAIT P1, [R0+URZ+0x30], R9 ;  /* 0x00003009000065a7 */ /* 0x000e6200080211ff */
[----:B------:R-:W-:Y:S02]  /*5460*/  LOP3.LUT R3, R3, 0xffffff80, RZ, 0xc0, !PT ;  /* 0xffffff8003037812 */ /* 0x000fe400078ec0ff */
[----:B------:R-:W-:Y:S03]  /*5470*/  LOP3.LUT R4, R4, 0x1, RZ, 0xc0, !PT ;  /* 0x0000000104047812 */ /* 0x000fe600078ec0ff */
[----:B------:R-:W-:Y:S01]  /*5480*/  IMAD.IADD R3, R46, 0x1, R3 ;  /* 0x000000012e037824 */ /* 0x000fe200078e0203 */
[----:B------:R-:W-:Y:S03]  /*5490*/  ISETP.NE.U32.AND P5, PT, R4, 0x1, PT ;  /* 0x000000010400780c */ /* 0x000fe60003fa5070 */
[----:B------:R-:W-:Y:S01]  /*54a0*/  IMAD R48, R48, 0x100000, R3 ;  /* 0x0010000030307824 */ /* 0x000fe200078e0203 */
[----:B------:R-:W-:Y:S01]  /*54b0*/  P2R R124, PR, RZ, 0x20 ;  /* 0x00000020ff7c7803 */ /* 0x000fe20000000000 */
[----:B------:R3:W4:Y:S01]  /*54c0*/  SYNCS.PHASECHK.TRANS64.TRYWAIT P0, [R113+URZ+0x80], R2 ;  /* 0x00008002710075a7 */ /* 0x00072200080011ff */
[----:B-1----:R-:W-:Y:S01]  /*54d0*/  @P6 SEL R115, RZ, 0x1, !P1 ;  /* 0x00000001ff736807 */ /* 0x002fe20004800000 */
[----:B---3--:R-:W-:Y:S06]  /*54e0*/  @!P6 BRA `(.L_x_86) ;  /* 0x000000000080e947 */ /* 0x008fec0003800000 */
[----:B------:R-:W-:Y:S01]  /*54f0*/  @P5 IMAD R5, R105, 0x1000, R100 ;  /* 0x0000100069055824 */ /* 0x000fe200078e0264 */
[----:B------:R-:W-:Y:S01]  /*5500*/  ISETP.NE.AND P1, PT, R115, RZ, PT ;  /* 0x000000ff7300720c */ /* 0x000fe20003f25270 */
[----:B------:R-:W-:Y:S01]  /*5510*/  BSSY B0, `(.L_x_87) ;  /* 0x000000b000007945 */ /* 0x000fe20003800000 */
[----:B------:R-:W-:Y:S01]  /*5520*/  CS2R R82, SRZ ;  /* 0x0000000000527805 */ /* 0x000fe2000001ff00 */
[----:B------:R-:W-:Y:S01]  /*5530*/  @P5 VIADD R4, R5, UR49 ;  /* 0x0000003105045c36 */ /* 0x000fe20008000000 */
[----:B------:R-:W-:Y:S02]  /*5540*/  CS2R R80, SRZ ;  /* 0x0000000000507805 */ /* 0x000fe4000001ff00 */
[----:B------:R-:W-:Y:S02]  /*5550*/  CS2R R86, SRZ ;  /* 0x0000000000567805 */ /* 0x000fe4000001ff00 */
[----:B------:R-:W-:Y:S01]  /*5560*/  CS2R R84, SRZ ;  /* 0x0000000000547805 */ /* 0x000fe2000001ff00 */
[----:B------:R-:W-:Y:S04]  /*5570*/  @P5 IMAD R4, R108, -0x10, R4 ;  /* 0xfffffff06c045824 */ /* 0x000fe800078e0204 */
[----:B------:R-:W-:Y:S05]  /*5580*/  @P1 BRA `(.L_x_88) ;  /* 0x00000000000c1947 */ /* 0x000fea0003800000 */
[----:B------:R-:W-:Y:S04]  /*5590*/  SHF.L.U32 R3, R104, 0x1f, RZ ;  /* 0x0000001f68037819 */ /* 0x000fe800000006ff */
[----:B------:R-:W1:Y:S02]  /*55a0*/  SYNCS.PHASECHK.TRANS64.TRYWAIT P1, [R0+URZ+0x30], R3 ;  /* 0x00003003000075a7 */ /* 0x000e6400080211ff */
[----:B-1----:R-:W-:Y:S05]  /*55b0*/  @!P1 BRA `(.L_x_89) ;  /* 0x0000002000d89947 */ /* 0x002fea0003800000 */
.L_x_88:
[----:B------:R-:W-:Y:S05]  /*55c0*/  BSYNC B0 ;  /* 0x0000000000007941 */ /* 0x000fea0003800000 */
.L_x_87:
[----:B------:R-:W-:Y:S01]  /*55d0*/  ISETP.NE.AND P1, PT, R124, RZ, PT ;  /* 0x000000ff7c00720c */ /* 0x000fe20003f25270 */
[----:B-1----:R-:W-:Y:S02]  /*55e0*/  VIADD R3, R0, 0x40 ;  /* 0x0000004000037836 */ /* 0x002fe40000000000 */
[----:B------:R-:W-:Y:S02]  /*55f0*/  IMAD.U32 R0, RZ, RZ, UR37 ;  /* 0x00000025ff007e24 */ /* 0x000fe4000f8e00ff */
[----:B------:R-:W-:Y:S03]  /*5600*/  VIADD R105, R105, 0x1 ;  /* 0x0000000169697836 */ /* 0x000fe60000000000 */
[----:B------:R-:W-:Y:S05]  /*5610*/  PRMT R0, R0, 0x654, R3 ;  /* 0x0000065400007816 */ /* 0x000fea0000000003 */
[----:B------:R1:W3:Y:S04]  /*5620*/  @P1 LDS.128 R80, [R5+UR49+0x200] ;  /* 0x0002003105501984 */ /* 0x0002e80008000c00 */
[----:B------:R1:W1:Y:S01]  /*5630*/  @P1 LDS.128 R84, [R4+0x210] ;  /* 0x0002100004541984 */ /* 0x0002620000000c00 */
[C---:B------:R-:W-:Y:S01]  /*5640*/  ISETP.NE.AND P1, PT, R105.reuse, 0x2, PT ;  /* 0x000000026900780c */ /* 0x040fe20003f25270 */
[----:B------:R-:W-:Y:S01]  /*5650*/  @!PT LDS RZ, [RZ] ;  /* 0x00000000fffff984 */ /* 0x000fe20000000800 */
[----:B------:R-:W-:Y:S01]  /*5660*/  @!PT LDS RZ, [RZ] ;  /* 0x00000000fffff984 */ /* 0x000fe20000000800 */
[----:B------:R-:W-:Y:S01]  /*5670*/  @!PT LDS RZ, [RZ] ;  /* 0x00000000fffff984 */ /* 0x000fe20000000800 */
[----:B------:R-:W-:Y:S01]  /*5680*/  @!PT LDS RZ, [RZ] ;  /* 0x00000000fffff984 */ /* 0x000fe20000000800 */
[----:B------:R5:W-:Y:S06]  /*5690*/  MEMBAR.ALL.CTA ;  /* 0x0000000000007992 */ /* 0x000bec0000008000 */
[----:B-----5:R-:W5:Y:S01]  /*56a0*/  FENCE.VIEW.ASYNC.S ;  /* 0x00000000000073c6 */ /* 0x020f620000000000 */
[----:B------:R-:W-:Y:S02]  /*56b0*/  SEL R3, RZ, 0x1, P1 ;  /* 0x00000001ff037807 */ /* 0x000fe40000800000 */
[----:B------:R-:W-:Y:S02]  /*56c0*/  SEL R105, R105, RZ, P1 ;  /* 0x000000ff69697207 */ /* 0x000fe40000800000 */
[----:B------:R-:W-:Y:S01]  /*56d0*/  LOP3.LUT R104, R104, R3, RZ, 0x3c, !PT ;  /* 0x0000000368687212 */ /* 0x000fe200078e3cff */
[----:B-----5:R1:W-:Y:S06]  /*56e0*/  SYNCS.ARRIVE.TRANS64.RED.A1T0 RZ, [R0+URZ], RZ ;  /* 0x000000ff00ff79a7 */ /* 0x0203ec00081004ff */
.L_x_86:
[----:B------:R-:W-:Y:S05]  /*56f0*/  BSYNC B1 ;  /* 0x0000000000017941 */ /* 0x000fea0003800000 */
.L_x_85:
[----:B-1----:R-:W-:Y:S04]  /*5700*/  SHF.R.U32.HI R0, RZ, 0x15, R48 ;  /* 0x00000015ff007819 */ /* 0x002fe80000011630 */
[----:B------:R-:W-:Y:S01]  /*5710*/  LOP3.LUT P1, RZ, R0, 0x3, R101, 0x48, !PT ;  /* 0x0000000300ff7812 */ /* 0x000fe20007824865 */
[----:B------:R-:W-:Y:S01]  /*5720*/  @!UPT UIADD3 URZ, UPT, UPT, URZ, URZ, URZ ;  /* 0x000000fffffff290 */ /* 0x000fe2000fffe0ff */
[----:B----4-:R-:W-:Y:S11]  /*5730*/  @P0 BRA `(.L_x_90) ;  /* 0x0000000000080947 */ /* 0x010ff60003800000 */
[----:B------:R-:W1:Y:S02]  /*5740*/  SYNCS.PHASECHK.TRANS64.TRYWAIT P0, [R113+URZ+0x80], R2 ;  /* 0x00008002710075a7 */ /* 0x000e6400080011ff */
[----:B-1----:R-:W-:Y:S05]  /*5750*/  @!P0 BRA `(.L_x_91) ;  /* 0x0000002000848947 */ /* 0x002fea0003800000 */
.L_x_90:
[----:B------:R-:W-:Y:S05]  /*5760*/  @!P1 BRA `(.L_x_92) ;  /* 0x0000000000409947 */ /* 0x000fea0003800000 */
[----:B------:R-:W4:Y:S01]  /*5770*/  LDCU.64 UR8, c[0x4][0x70] ;  /* 0x01000e00ff0877ac */ /* 0x000f220008000a00 */
[----:B------:R-:W-:Y:S01]  /*5780*/  MOV R3, 0x0 ;  /* 0x0000000000037802 */ /* 0x000fe20000000f00 */
[----:B------:R-:W-:Y:S02]  /*5790*/  HFMA2 R12, -RZ, RZ, 0, 5.9604644775390625e-08 ;  /* 0x00000001ff0c7431 */ /* 0x000fe400000001ff */
[----:B------:R-:W-:Y:S02]  /*57a0*/  IMAD.MOV.U32 R8, RZ, RZ, 0x192 ;  /* 0x00000192ff087424 */ /* 0x000fe400078e00ff */
[----:B------:R-:W-:Y:S01]  /*57b0*/  IMAD.MOV.U32 R13, RZ, RZ, RZ ;  /* 0x000000ffff0d7224 */ /* 0x000fe200078e00ff */
[----:B------:R-:W5:Y:S01]  /*57c0*/  LDCU.64 UR6, c[0x4][0x78] ;  /* 0x01000f00ff0677ac */ /* 0x000f620008000a00 */
[----:B-1----:R-:W1:Y:S01]  /*57d0*/  LDC.64 R2, c[0x4][R3] ;  /* 0x0100000003027b82 */ /* 0x002e620000000a00 */
[----:B------:R-:W2:Y:S01]  /*57e0*/  LDCU.64 UR4, c[0x4][0x10] ;  /* 0x01000200ff0477ac */ /* 0x000ea20008000a00 */
[----:B----4-:R-:W-:Y:S01]  /*57f0*/  MOV R5, UR9 ;  /* 0x0000000900057c02 */ /* 0x010fe20008000f00 */
[----:B------:R-:W-:Y:S01]  /*5800*/  IMAD.U32 R4, RZ, RZ, UR8 ;  /* 0x00000008ff047e24 */ /* 0x000fe2000f8e00ff */
[----:B-----5:R-:W-:Y:S01]  /*5810*/  MOV R7, UR7 ;  /* 0x0000000700077c02 */ /* 0x020fe20008000f00 */
[----:B------:R-:W-:Y:S01]  /*5820*/  IMAD.U32 R6, RZ, RZ, UR6 ;  /* 0x00000006ff067e24 */ /* 0x000fe2000f8e00ff */
[----:B--2---:R-:W-:Y:S01]  /*5830*/  MOV R11, UR5 ;  /* 0x00000005000b7c02 */ /* 0x004fe20008000f00 */
[----:B------:R-:W-:Y:S02]  /*5840*/  IMAD.U32 R10, RZ, RZ, UR4 ;  /* 0x00000004ff0a7e24 */ /* 0x000fe4000f8e00ff */
[----:B------:R-:W-:Y:S07]  /*5850*/  LEPC R20, `(.L_x_92) ;  /* 0x000000001014794e */ /* 0x000fee0000000000 */
[----:B-1-3--:R-:W-:Y:S05]  /*5860*/  CALL.ABS.NOINC R2 ;  /* 0x0000000002007343 */ /* 0x00afea0003c00000 */
.L_x_92:
[-C--:B---3--:R-:W-:Y:S01]  /*5870*/  F2FP.F16.E4M3.UNPACK_B R51, R80.reuse ;  /* 0x00000050ff33723e */ /* 0x088fe200020006ff */
[----:B------:R-:W-:Y:S05]  /*5880*/  WARPSYNC.ALL ;  /* 0x0000000000007948 */ /* 0x000fea0003800000 */
[----:B------:R-:W-:Y:S01]  /*5890*/  R2UR UR4, R48 ;  /* 0x00000000300472ca */ /* 0x000fe200000e0000 */
[--C-:B------:R-:W-:Y:S01]  /*58a0*/  HADD2.F32 R50, -RZ, R51.reuse.H0_H0 ;  /* 0x20000033ff327230 */ /* 0x100fe20000004100 */
[----:B------:R-:W-:Y:S01]  /*58b0*/  F2FP.F16.E4M3.UNPACK_B R53, R80.H1 ;  /* 0x00000050ff35723e */ /* 0x000fe200030006ff */
[----:B------:R-:W-:Y:S01]  /*58c0*/  HADD2.F32 R51, -RZ, R51.H1_H1 ;  /* 0x30000033ff337230 */ /* 0x000fe20000004100 */
[-C--:B------:R-:W-:Y:S01]  /*58d0*/  F2FP.F16.E4M3.UNPACK_B R55, R81.reuse ;  /* 0x00000051ff37723e */ /* 0x080fe200020006ff */
[----:B------:R-:W-:Y:S01]  /*58e0*/  BSSY.RECONVERGENT B0, `(.L_x_93) ;  /* 0x0000099000007945 */ /* 0x000fe20003800200 */
[----:B------:R-:W-:Y:S01]  /*58f0*/  F2FP.F16.E4M3.UNPACK_B R57, R81.H1 ;  /* 0x00000051ff39723e */ /* 0x000fe200030006ff */
[--C-:B------:R-:W-:Y:S01]  /*5900*/  HADD2.F32 R52, -RZ, R53.reuse.H0_H0 ;  /* 0x20000035ff347230 */ /* 0x100fe20000004100 */
[-C--:B------:R-:W-:Y:S01]  /*5910*/  F2FP.F16.E4M3.UNPACK_B R59, R82.reuse ;  /* 0x00000052ff3b723e */ /* 0x080fe200020006ff */
[----:B------:R-:W-:Y:S01]  /*5920*/  HADD2.F32 R54, -RZ, R53.H1_H1 ;  /* 0x30000035ff367230 */ /* 0x000fe20000004100 */
[----:B------:R-:W-:Y:S01]  /*5930*/  F2FP.F16.E4M3.UNPACK_B R61, R82.H1 ;  /* 0x00000052ff3d723e */ /* 0x000fe200030006ff */
[--C-:B------:R-:W-:Y:S01]  /*5940*/  HADD2.F32 R53, -RZ, R55.reuse.H0_H0 ;  /* 0x20000037ff357230 */ /* 0x100fe20000004100 */
[-C--:B------:R-:W-:Y:S01]  /*5950*/  F2FP.F16.E4M3.UNPACK_B R63, R83.reuse ;  /* 0x00000053ff3f723e */ /* 0x080fe200020006ff */
[----:B------:R-:W-:Y:S01]  /*5960*/  LDTM.16dp32bit_t0_t15.x32 R4, tmem[UR4] ;  /* 0x00000004000479ee */ /* 0x000fe20008a80000 */
[----:B------:R-:W2:Y:S01]  /*5970*/  LDTM.16dp32bit_t16_t31.x32 R4, tmem[UR4+0x20] ;  /* 0x00002004000479ee */ /* 0x000ea20008aa0000 */
[----:B------:R-:W-:Y:S01]  /*5980*/  SHF.L.U32 R125, R102, 0x4, RZ ;  /* 0x00000004667d7819 */ /* 0x000fe200000006ff */
[----:B------:R-:W-:Y:S01]  /*5990*/  HADD2.F32 R56, -RZ, R55.H1_H1 ;  /* 0x30000037ff387230 */ /* 0x000fe20000004100 */
[----:B------:R-:W-:Y:S01]  /*59a0*/  ISETP.NE.AND P6, PT, R114, RZ, PT ;  /* 0x000000ff7200720c */ /* 0x000fe20003fc5270 */
[----:B------:R-:W-:Y:S01]  /*59b0*/  HADD2.F32 R60, -RZ, R59.H1_H1 ;  /* 0x3000003bff3c7230 */ /* 0x000fe20000004100 */
[----:B------:R-:W-:Y:S01]  /*59c0*/  IADD3 R114, PT, PT, R100, UR49, RZ ;  /* 0x0000003164727c10 */ /* 0x000fe2000fffe0ff */
[----:B------:R-:W-:Y:S01]  /*59d0*/  HADD2.F32 R64, -RZ, R63.H1_H1 ;  /* 0x3000003fff407230 */ /* 0x000fe20000004100 */
[----:B------:R-:W-:Y:S01]  /*59e0*/  F2FP.F16.E4M3.UNPACK_B R65, R83.H1 ;  /* 0x00000053ff41723e */ /* 0x000fe200030006ff */
[--C-:B------:R-:W-:Y:S01]  /*59f0*/  HADD2.F32 R55, -RZ, R57.reuse.H0_H0 ;  /* 0x20000039ff377230 */ /* 0x100fe20000004100 */
[----:B------:R-:W-:Y:S01]  /*5a00*/  IADD3 R114, PT, PT, R114, R125, RZ ;  /* 0x0000007d72727210 */ /* 0x000fe20007ffe0ff */
[----:B------:R-:W-:Y:S01]  /*5a10*/  HADD2.F32 R58, -RZ, R57.H1_H1 ;  /* 0x30000039ff3a7230 */ /* 0x000fe20000004100 */
[-C--:B------:R-:W-:Y:S01]  /*5a20*/  F2FP.F16.E4M3.UNPACK_B R67, R84.reuse ;  /* 0x00000054ff43723e */ /* 0x080fe200020006ff */
[----:B------:R-:W-:Y:S01]  /*5a30*/  HADD2.F32 R57, -RZ, R59.H0_H0 ;  /* 0x2000003bff397230 */ /* 0x000fe20000004100 */
[----:B------:R-:W-:Y:S01]  /*5a40*/  F2FP.F16.E4M3.UNPACK_B R69, R84.H1 ;  /* 0x00000054ff45723e */ /* 0x000fe200030006ff */
[----:B------:R-:W-:Y:S01]  /*5a50*/  HADD2.F32 R59, -RZ, R61.H0_H0 ;  /* 0x2000003dff3b7230 */ /* 0x000fe20000004100 */
[-C--:B------:R-:W-:Y:S01]  /*5a60*/  F2FP.F16.E4M3.UNPACK_B R71, R85.reuse ;  /* 0x00000055ff47723e */ /* 0x080fe200020006ff */
[----:B------:R-:W-:Y:S01]  /*5a70*/  HADD2.F32 R68, -RZ, R67.H1_H1 ;  /* 0x30000043ff447230 */ /* 0x000fe20000004100 */
[----:B------:R-:W-:Y:S01]  /*5a80*/  F2FP.F16.E4M3.UNPACK_B R73, R85.H1 ;  /* 0x00000055ff49723e */ /* 0x000fe200030006ff */
[----:B------:R-:W-:Y:S01]  /*5a90*/  HADD2.F32 R62, -RZ, R61.H1_H1 ;  /* 0x3000003dff3e7230 */ /* 0x000fe20000004100 */
[-C--:B------:R-:W-:Y:S01]  /*5aa0*/  F2FP.F16.E4M3.UNPACK_B R75, R86.reuse ;  /* 0x00000056ff4b723e */ /* 0x080fe200020006ff */
[----:B------:R-:W-:Y:S01]  /*5ab0*/  HADD2.F32 R61, -RZ, R63.H0_H0 ;  /* 0x2000003fff3d7230 */ /* 0x000fe20000004100 */
[----:B------:R-:W-:Y:S01]  /*5ac0*/  F2FP.F16.E4M3.UNPACK_B R77, R86.H1 ;  /* 0x00000056ff4d723e */ /* 0x000fe200030006ff */
[----:B------:R-:W-:Y:S01]  /*5ad0*/  HADD2.F32 R72, -RZ, R71.H1_H1 ;  /* 0x30000047ff487230 */ /* 0x000fe20000004100 */
[----:B------:R-:W-:Y:S01]  /*5ae0*/  F2FP.F16.E4M3.UNPACK_B R79, R87.H1 ;  /* 0x00000057ff4f723e */ /* 0x000fe200030006ff */
[C---:B--2---:R-:W-:Y:S01]  /*5af0*/  FMUL R0, R47.reuse, R4 ;  /* 0x000000042f007220 */ /* 0x044fe20000400000 */
[C---:B-1----:R-:W-:Y:S01]  /*5b00*/  FMUL R2, R47.reuse, R5 ;  /* 0x000000052f027220 */ /* 0x042fe20000400000 */
[C---:B------:R-:W-:Y:S01]  /*5b10*/  FMUL R4, R47.reuse, R8 ;  /* 0x000000082f047220 */ /* 0x040fe20000400000 */
[----:B------:R-:W-:Y:S01]  /*5b20*/  FMUL R5, R47, R9 ;  /* 0x000000092f057220 */ /* 0x000fe20000400000 */
[C---:B------:R-:W-:Y:S01]  /*5b30*/  FFMA R0, R49.reuse, R50, R0 ;  /* 0x0000003231007223 */ /* 0x040fe20000000000 */
[----:B------:R-:W-:Y:S01]  /*5b40*/  FFMA R2, R49, R51, R2 ;  /* 0x0000003331027223 */ /* 0x000fe20000000002 */
[C---:B------:R-:W-:Y:S01]  /*5b50*/  FMUL R8, R47.reuse, R12 ;  /* 0x0000000c2f087220 */ /* 0x040fe20000400000 */
[C---:B------:R-:W-:Y:S01]  /*5b60*/  FMUL R9, R47.reuse, R13 ;  /* 0x0000000d2f097220 */ /* 0x040fe20000400000 */
[C---:B------:R-:W-:Y:S01]  /*5b70*/  FMUL R12, R47.reuse, R16 ;  /* 0x000000102f0c7220 */ /* 0x040fe20000400000 */
[C---:B------:R-:W-:Y:S01]  /*5b80*/  FMUL R13, R47.reuse, R17 ;  /* 0x000000112f0d7220 */ /* 0x040fe20000400000 */
[C---:B------:R-:W-:Y:S01]  /*5b90*/  FMUL R16, R47.reuse, R20 ;  /* 0x000000142f107220 */ /* 0x040fe20000400000 */
[C---:B------:R-:W-:Y:S01]  /*5ba0*/  FMUL R17, R47.reuse, R21 ;  /* 0x000000152f117220 */ /* 0x040fe20000400000 */
[C---:B------:R-:W-:Y:S01]  /*5bb0*/  FMUL R20, R47.reuse, R24 ;  /* 0x000000182f147220 */ /* 0x040fe20000400000 */
[C---:B------:R-:W-:Y:S01]  /*5bc0*/  FMUL R21, R47.reuse, R25 ;  /* 0x000000192f157220 */ /* 0x040fe20000400000 */
[----:B------:R-:W-:Y:S02]  /*5bd0*/  HADD2.F32 R76, -RZ, R75.H1_H1 ;  /* 0x3000004bff4c7230 */ /* 0x000fe40000004100 */
[C---:B------:R-:W-:Y:S01]  /*5be0*/  FMUL R24, R47.reuse, R28 ;  /* 0x0000001c2f187220 */ /* 0x040fe20000400000 */
[C---:B------:R-:W-:Y:S01]  /*5bf0*/  FMUL R25, R47.reuse, R29 ;  /* 0x0000001d2f197220 */ /* 0x040fe20000400000 */
[C---:B------:R-:W-:Y:S01]  /*5c00*/  FMUL R28, R47.reuse, R32 ;  /* 0x000000202f1c7220 */ /* 0x040fe20000400000 */
[C---:B------:R-:W-:Y:S01]  /*5c10*/  FMUL R29, R47.reuse, R33 ;  /* 0x000000212f1d7220 */ /* 0x040fe20000400000 */
[C---:B------:R-:W-:Y:S01]  /*5c20*/  FMUL R3, R47.reuse, R6 ;  /* 0x000000062f037220 */ /* 0x040fe20000400000 */
[C---:B------:R-:W-:Y:S01]  /*5c30*/  FMUL R7, R47.reuse, R7 ;  /* 0x000000072f077220 */ /* 0x040fe20000400000 */
[C---:B------:R-:W-:Y:S01]  /*5c40*/  FMUL R6, R47.reuse, R10 ;  /* 0x0000000a2f067220 */ /* 0x040fe20000400000 */
[----:B------:R-:W-:Y:S01]  /*5c50*/  FMUL R11, R47, R11 ;  /* 0x0000000b2f0b7220 */ /* 0x000fe20000400000 */
[C---:B------:R-:W-:Y:S01]  /*5c60*/  FFMA R3, R49.reuse, R52, R3 ;  /* 0x0000003431037223 */ /* 0x040fe20000000003 */
[C---:B------:R-:W-:Y:S01]  /*5c70*/  FFMA R7, R49.reuse, R54, R7 ;  /* 0x0000003631077223 */ /* 0x040fe20000000007 */
[C---:B------:R-:W-:Y:S01]  /*5c80*/  FFMA R4, R49.reuse, R53, R4 ;  /* 0x0000003531047223 */ /* 0x040fe20000000004 */
[----:B------:R-:W-:Y:S01]  /*5c90*/  F2FP.F16.E4M3.UNPACK_B R50, R87 ;  /* 0x00000057ff32723e */ /* 0x000fe200020006ff */
[C---:B------:R-:W-:Y:S01]  /*5ca0*/  FFMA R5, R49.reuse, R56, R5 ;  /* 0x0000003831057223 */ /* 0x040fe20000000005 */
[----:B------:R-:W-:Y:S01]  /*5cb0*/  FFMA R6, R49, R55, R6 ;  /* 0x0000003731067223 */ /* 0x000fe20000000006 */
[----:B------:R-:W-:Y:S01]  /*5cc0*/  F2FP.SATFINITE.E4M3.F32.PACK_AB_MERGE_C R117, R7, R3, RZ ;  /* 0x000000030775723e */ /* 0x000fe200048070ff */
[C---:B------:R-:W-:Y:S01]  /*5cd0*/  FFMA R11, R49.reuse, R58, R11 ;  /* 0x0000003a310b7223 */ /* 0x040fe2000000000b */
[C---:B------:R-:W-:Y:S01]  /*5ce0*/  FFMA R8, R49.reuse, R57, R8 ;  /* 0x0000003931087223 */ /* 0x040fe20000000008 */
[----:B------:R-:W-:Y:S01]  /*5cf0*/  ISETP.NE.AND P0, PT, R110, RZ, PT ;  /* 0x000000ff6e00720c */ /* 0x000fe20003f05270 */
[----:B------:R-:W-:Y:S01]  /*5d00*/  FFMA R9, R49, R60, R9 ;  /* 0x0000003c31097223 */ /* 0x000fe20000000009 */
[----:B------:R-:W-:Y:S01]  /*5d10*/  F2FP.SATFINITE.E4M3.F32.PACK_AB_MERGE_C R116, R2, R0, R117 ;  /* 0x000000000274723e */ /* 0x000fe20004807075 */
[--C-:B------:R-:W-:Y:S01]  /*5d20*/  HADD2.F32 R51, -RZ, R50.reuse.H0_H0 ;  /* 0x20000032ff337230 */ /* 0x100fe20000004100 */
[----:B------:R-:W-:Y:S01]  /*5d30*/  F2FP.SATFINITE.E4M3.F32.PACK_AB_MERGE_C R117, R11, R6, RZ ;  /* 0x000000060b75723e */ /* 0x000fe200048070ff */
[----:B------:R-:W-:Y:S02]  /*5d40*/  HADD2.F32 R50, -RZ, R50.H1_H1 ;  /* 0x30000032ff327230 */ /* 0x000fe40000004100 */
[C---:B------:R-:W-:Y:S01]  /*5d50*/  FMUL R10, R47.reuse, R14 ;  /* 0x0000000e2f0a7220 */ /* 0x040fe20000400000 */
[----:B------:R-:W-:Y:S01]  /*5d60*/  FMUL R15, R47, R15 ;  /* 0x0000000f2f0f7220 */ /* 0x000fe20000400000 */
[--C-:B------:R-:W-:Y:S01]  /*5d70*/  HADD2.F32 R63, -RZ, R65.reuse.H0_H0 ;  /* 0x20000041ff3f7230 */ /* 0x100fe20000004100 */
[----:B------:R-:W-:Y:S01]  /*5d80*/  F2FP.SATFINITE.E4M3.F32.PACK_AB_MERGE_C R117, R5, R4, R117 ;  /* 0x000000040575723e */ /* 0x000fe20004807075 */
[C---:B------:R-:W-:Y:S01]  /*5d90*/  FFMA R10, R49.reuse, R59, R10 ;  /* 0x0000003b310a7223 */ /* 0x040fe2000000000a */
[C---:B------:R-:W-:Y:S01]  /*5da0*/  FFMA R15, R49.reuse, R62, R15 ;  /* 0x0000003e310f7223 */ /* 0x040fe2000000000f */
[C---:B------:R-:W-:Y:S01]  /*5db0*/  FFMA R12, R49.reuse, R61, R12 ;  /* 0x0000003d310c7223 */ /* 0x040fe2000000000c */
[----:B------:R-:W-:Y:S01]  /*5dc0*/  FFMA R13, R49, R64, R13 ;  /* 0x00000040310d7223 */ /* 0x000fe2000000000d */
[----:B------:R-:W-:Y:S02]  /*5dd0*/  HADD2.F32 R66, -RZ, R65.H1_H1 ;  /* 0x30000041ff427230 */ /* 0x000fe40000004100 */
[C---:B------:R-:W-:Y:S01]  /*5de0*/  FMUL R14, R47.reuse, R18 ;  /* 0x000000122f0e7220 */ /* 0x040fe20000400000 */
[----:B------:R-:W-:Y:S02]  /*5df0*/  HADD2.F32 R65, -RZ, R67.H0_H0 ;  /* 0x20000043ff417230 */ /* 0x000fe40000004100 */
[----:B------:R-:W-:Y:S01]  /*5e00*/  FMUL R19, R47, R19 ;  /* 0x000000132f137220 */ /* 0x000fe20000400000 */
[--C-:B------:R-:W-:Y:S02]  /*5e10*/  HADD2.F32 R67, -RZ, R69.reuse.H0_H0 ;  /* 0x20000045ff437230 */ /* 0x100fe40000004100 */
[----:B------:R-:W-:Y:S01]  /*5e20*/  FFMA R14, R49, R63, R14 ;  /* 0x0000003f310e7223 */ /* 0x000fe2000000000e */
[----:B------:R-:W-:Y:S02]  /*5e30*/  HADD2.F32 R70, -RZ, R69.H1_H1 ;  /* 0x30000045ff467230 */ /* 0x000fe40000004100 */
[----:B------:R-:W-:Y:S01]  /*5e40*/  FMUL R18, R47, R22 ;  /* 0x000000162f127220 */ /* 0x000fe20000400000 */
[----:B------:R-:W-:Y:S02]  /*5e50*/  HADD2.F32 R69, -RZ, R71.H0_H0 ;  /* 0x20000047ff457230 */ /* 0x000fe40000004100 */
[----:B------:R-:W-:Y:S01]  /*5e60*/  FFMA R19, R49, R66, R19 ;  /* 0x0000004231137223 */ /* 0x000fe20000000013 */
[----:B------:R-:W-:Y:S01]  /*5e70*/  FMUL R23, R47, R23 ;  /* 0x000000172f177220 */ /* 0x000fe20000400000 */
[C---:B------:R-:W-:Y:S01]  /*5e80*/  FFMA R16, R49.reuse, R65, R16 ;  /* 0x0000004131107223 */ /* 0x040fe20000000010 */
[C---:B------:R-:W-:Y:S01]  /*5e90*/  FFMA R17, R49.reuse, R68, R17 ;  /* 0x0000004431117223 */ /* 0x040fe20000000011 */
        /* <DEDUP_REMOVED lines=23> */
[----:B------:R-:W-:Y:S01]  /*6010*/  F2FP.SATFINITE.E4M3.F32.PACK_AB_MERGE_C R118, R15, R10, RZ ;  /* 0x0000000a0f76723e */ /* 0x000fe200048070ff */
[----:B------:R-:W-:Y:S01]  /*6020*/  FFMA R28, R49, R51, R28 ;  /* 0x00000033311c7223 */ /* 0x000fe2000000001c */
[----:B------:R-:W-:Y:S01]  /*6030*/  F2FP.SATFINITE.E4M3.F32.PACK_AB_MERGE_C R119, R19, R14, RZ ;  /* 0x0000000e1377723e */ /* 0x000fe200048070ff */
[C---:B------:R-:W-:Y:S01]  /*6040*/  FFMA R29, R49.reuse, R50, R29 ;  /* 0x00000032311d7223 */ /* 0x040fe2000000001d */
[C---:B------:R-:W-:Y:S01]  /*6050*/  FFMA R30, R49.reuse, R77, R30 ;  /* 0x0000004d311e7223 */ /* 0x040fe2000000001e */
[----:B------:R-:W-:Y:S01]  /*6060*/  FFMA R35, R49, R52, R35 ;  /* 0x0000003431237223 */ /* 0x000fe20000000023 */
[----:B------:R-:W-:Y:S02]  /*6070*/  F2FP.SATFINITE.E4M3.F32.PACK_AB_MERGE_C R118, R9, R8, R118 ;  /* 0x000000080976723e */ /* 0x000fe40004807076 */
[----:B------:R-:W-:Y:S02]  /*6080*/  F2FP.SATFINITE.E4M3.F32.PACK_AB_MERGE_C R119, R13, R12, R119 ;  /* 0x0000000c0d77723e */ /* 0x000fe40004807077 */
[----:B------:R-:W-:Y:S02]  /*6090*/  F2FP.SATFINITE.E4M3.F32.PACK_AB_MERGE_C R120, R23, R18, RZ ;  /* 0x000000121778723e */ /* 0x000fe400048070ff */
[----:B------:R-:W-:Y:S01]  /*60a0*/  F2FP.SATFINITE.E4M3.F32.PACK_AB_MERGE_C R121, R27, R22, RZ ;  /* 0x000000161b79723e */ /* 0x000fe200048070ff */
[----:B------:R1:W-:Y:S01]  /*60b0*/  STS.128 [R100+UR49+0x2200], R116 ;  /* 0x0022007464007988 */ /* 0x0003e20008000c31 */
[----:B------:R-:W-:Y:S02]  /*60c0*/  F2FP.SATFINITE.E4M3.F32.PACK_AB_MERGE_C R122, R31, R26, RZ ;  /* 0x0000001a1f7a723e */ /* 0x000fe400048070ff */
[----:B------:R-:W-:Y:S02]  /*60d0*/  F2FP.SATFINITE.E4M3.F32.PACK_AB_MERGE_C R123, R35, R30, RZ ;  /* 0x0000001e237b723e */ /* 0x000fe400048070ff */
[----:B------:R-:W-:Y:S02]  /*60e0*/  F2FP.SATFINITE.E4M3.F32.PACK_AB_MERGE_C R120, R17, R16, R120 ;  /* 0x000000101178723e */ /* 0x000fe40004807078 */
[----:B------:R-:W-:Y:S02]  /*60f0*/  F2FP.SATFINITE.E4M3.F32.PACK_AB_MERGE_C R121, R21, R20, R121 ;  /* 0x000000141579723e */ /* 0x000fe40004807079 */
[----:B------:R-:W-:Y:S02]  /*6100*/  F2FP.SATFINITE.E4M3.F32.PACK_AB_MERGE_C R122, R25, R24, R122 ;  /* 0x00000018197a723e */ /* 0x000fe4000480707a */
[----:B------:R-:W-:Y:S02]  /*6110*/  F2FP.SATFINITE.E4M3.F32.PACK_AB_MERGE_C R123, R29, R28, R123 ;  /* 0x0000001c1d7b723e */ /* 0x000fe4000480707b */
[----:B------:R-:W-:Y:S02]  /*6120*/  LEA R32, R105, UR49, 0x3 ;  /* 0x0000003169207c11 */ /* 0x000fe4000f8e18ff */
[----:B------:R-:W-:Y:S01]  /*6130*/  @P6 SHF.L.U32 R33, R104, 0x1f, RZ ;  /* 0x0000001f68216819 */ /* 0x000fe200000006ff */
[----:B------:R1:W-:Y:S01]  /*6140*/  STS.128 [R114+0x2210], R120 ;  /* 0x0022107872007388 */ /* 0x0003e20000000c00 */
[----:B------:R-:W-:Y:S01]  /*6150*/  @!PT LDS RZ, [RZ] ;  /* 0x00000000fffff984 */ /* 0x000fe20000000800 */
[----:B------:R-:W-:Y:S01]  /*6160*/  @!PT LDS RZ, [RZ] ;  /* 0x00000000fffff984 */ /* 0x000fe20000000800 */
[----:B------:R-:W-:Y:S01]  /*6170*/  @!PT LDS RZ, [RZ] ;  /* 0x00000000fffff984 */ /* 0x000fe20000000800 */
[----:B------:R-:W-:Y:S01]  /*6180*/  @!PT LDS RZ, [RZ] ;  /* 0x00000000fffff984 */ /* 0x000fe20000000800 */
[----:B------:R2:W-:Y:S07]  /*6190*/  MEMBAR.ALL.CTA ;  /* 0x0000000000007992 */ /* 0x0005ee0000008000 */
[----:B--2---:R-:W2:Y:S02]  /*61a0*/  FENCE.VIEW.ASYNC.S ;  /* 0x00000000000073c6 */ /* 0x004ea40000000000 */
[----:B--2---:R-:W-:Y:S06]  /*61b0*/  BAR.SYNC.DEFER_BLOCKING 0x1, 0x80 ;  /* 0x0042000000007b1d */ /* 0x004fec0000010000 */
[----:B------:R-:W-:Y:S05]  /*61c0*/  @P0 BRA `(.L_x_94) ;  /* 0x0000000000280947 */ /* 0x000fea0003800000 */
[----:B------:R-:W-:Y:S02]  /*61d0*/  UIADD3 UR4, UPT, UPT, UR49, 0x2200, URZ ;  /* 0x0000220031047890 */ /* 0x000fe4000fffe0ff */
[----:B------:R-:W-:Y:S01]  /*61e0*/  UIADD3 UR6, UP0, UPT, UR52, 0x680, URZ ;  /* 0x0000068034067890 */ /* 0x000fe2000ff1e0ff */
[----:B------:R-:W-:Y:S03]  /*61f0*/  UMOV UR43, UR36 ;  /* 0x00000024002b7c82 */ /* 0x000fe60008000000 */
[----:B------:R-:W-:Y:S01]  /*6200*/  MOV R109, UR4 ;  /* 0x00000004006d7c02 */ /* 0x000fe20008000f00 */
[----:B------:R-:W-:Y:S03]  /*6210*/  UIADD3.X UR7, UPT, UPT, URZ, UR53, URZ, UP0, !UPT ;  /* 0x00000035ff077290 */ /* 0x000fe600087fe4ff */
[----:B------:R-:W-:Y:S11]  /*6220*/  R2UR UR40, R109 ;  /* 0x000000006d2872ca */ /* 0x000ff600000e0000 */
[----:B------:R-:W-:Y:S02]  /*6230*/  @!UPT UIADD3 URZ, UPT, UPT, URZ, URZ, URZ ;  /* 0x000000fffffff290 */ /* 0x000fe4000fffe0ff */
[----:B------:R2:W-:Y:S01]  /*6240*/  UTMASTG.3D [UR40], [UR6] ;  /* 0x00000028060073b5 */ /* 0x0005e20008010000 */
[----:B------:R0:W-:Y:S01]  /*6250*/  UTMACMDFLUSH ;  /* 0x00000000000079b7 */ /* 0x0001e20000000000 */
[----:B--2---:R-:W-:Y:S04]  /*6260*/  DEPBAR.LE SB0, 0x1 ;  /* 0x000080400000791a */ /* 0x004fe80000000000 */
.L_x_94:
[----:B------:R-:W-:Y:S05]  /*6270*/  BSYNC.RECONVERGENT B0 ;  /* 0x0000000000007941 */ /* 0x000fea0003800200 */
.L_x_93:
[----:B------:R-:W-:Y:S06]  /*6280*/  BAR.SYNC.DEFER_BLOCKING 0x1, 0x80 ;  /* 0x0042000000007b1d */ /* 0x000fec0000010000 */
[----:B------:R-:W2:Y:S01]  /*6290*/  @P6 SYNCS.PHASECHK.TRANS64.TRYWAIT P0, [R32+URZ+0x30], R33 ;  /* 0x00003021200065a7 */ /* 0x000ea200080011ff */
[----:B------:R-:W-:Y:S01]  /*62a0*/  BSSY B1, `(.L_x_95) ;  /* 0x0000020000017945 */ /* 0x000fe20003800000 */
[----:B--2---:R-:W-:Y:S03]  /*62b0*/  @P6 SEL R115, RZ, 0x1, !P0 ;  /* 0x00000001ff736807 */ /* 0x004fe60004000000 */
[----:B------:R-:W-:Y:S05]  /*62c0*/  @!P6 BRA `(.L_x_96) ;  /* 0x000000000074e947 */ /* 0x000fea0003800000 */
[----:B------:R-:W-:Y:S01]  /*62d0*/  ISETP.NE.AND P1, PT, R124, RZ, PT ;  /* 0x000000ff7c00720c */ /* 0x000fe20003f25270 */
[----:B------:R-:W-:Y:S01]  /*62e0*/  BSSY B0, `(.L_x_97) ;  /* 0x0000009000007945 */ /* 0x000fe20003800000 */
[----:B------:R-:W-:Y:S11]  /*62f0*/  ISETP.NE.AND P0, PT, R115, RZ, PT ;  /* 0x000000ff7300720c */ /* 0x000ff60003f05270 */
[----:B------:R-:W-:Y:S05]  /*6300*/  @P1 IMAD R0, R105, 0x1000, R100 ;  /* 0x0000100069001824 */ /* 0x000fea00078e0264 */
[----:B------:R-:W-:Y:S05]  /*6310*/  @P1 IADD3 R2, PT, PT, R0, UR49, RZ ;  /* 0x0000003100021c10 */ /* 0x000fea000fffe0ff */
[----:B------:R-:W-:Y:S01]  /*6320*/  @P1 IMAD.IADD R2, R2, 0x1, R125 ;  /* 0x0000000102021824 */ /* 0x000fe200078e027d */
[----:B------:R-:W-:Y:S06]  /*6330*/  @P0 BRA `(.L_x_98) ;  /* 0x00000000000c0947 */ /* 0x000fec0003800000 */
[----:B------:R-:W-:Y:S04]  /*6340*/  SHF.L.U32 R3, R104, 0x1f, RZ ;  /* 0x0000001f68037819 */ /* 0x000fe800000006ff */
[----:B------:R-:W2:Y:S02]  /*6350*/  SYNCS.PHASECHK.TRANS64.TRYWAIT P0, [R32+URZ+0x30], R3 ;  /* 0x00003003200075a7 */ /* 0x000ea400080011ff */
[----:B--2---:R-:W-:Y:S05]  /*6360*/  @!P0 BRA `(.L_x_99) ;  /* 0x0000001400948947 */ /* 0x004fea0003800000 */
.L_x_98:
[----:B------:R-:W-:Y:S05]  /*6370*/  BSYNC B0 ;  /* 0x0000000000007941 */ /* 0x000fea0003800000 */
.L_x_97:
[----:B------:R-:W-:Y:S01]  /*6380*/  ISETP.NE.AND P0, PT, R124, RZ, PT ;  /* 0x000000ff7c00720c */ /* 0x000fe20003f05270 */
[----:B--2---:R-:W-:Y:S02]  /*6390*/  VIADD R32, R32, 0x40 ;  /* 0x0000004020207836 */ /* 0x004fe40000000000 */
[----:B------:R-:W-:Y:S02]  /*63a0*/  IMAD.U32 R3, RZ, RZ, UR37 ;  /* 0x00000025ff037e24 */ /* 0x000fe4000f8e00ff */
[----:B------:R-:W-:Y:S03]  /*63b0*/  VIADD R105, R105, 0x1 ;  /* 0x0000000169697836 */ /* 0x000fe60000000000 */
[----:B------:R-:W-:Y:S05]  /*63c0*/  PRMT R3, R3, 0x654, R32 ;  /* 0x0000065403037816 */ /* 0x000fea0000000020 */
[----:B------:R2:W3:Y:S04]  /*63d0*/  @P0 LDS.128 R80, [R0+UR49+0x200] ;  /* 0x0002003100500984 */ /* 0x0004e80008000c00 */
[----:B------:R2:W4:Y:S01]  /*63e0*/  @P0 LDS.128 R84, [R2+0x210] ;  /* 0x0002100002540984 */ /* 0x0005220000000c00 */
[C---:B------:R-:W-:Y:S01]  /*63f0*/  ISETP.NE.AND P0, PT, R105.reuse, 0x2, PT ;  /* 0x000000026900780c */ /* 0x040fe20003f05270 */
[----:B------:R-:W-:Y:S01]  /*6400*/  @!PT LDS RZ, [RZ] ;  /* 0x00000000fffff984 */ /* 0x000fe20000000800 */
[----:B------:R-:W-:Y:S01]  /*6410*/  @!PT LDS RZ, [RZ] ;  /* 0x00000000fffff984 */ /* 0x000fe20000000800 */
[----:B------:R-:W-:Y:S01]  /*6420*/  @!PT LDS RZ, [RZ] ;  /* 0x00000000fffff984 */ /* 0x000fe20000000800 */
[----:B------:R-:W-:Y:S01]  /*6430*/  @!PT LDS RZ, [RZ] ;  /* 0x00000000fffff984 */ /* 0x000fe20000000800 */
[----:B------:R5:W-:Y:S06]  /*6440*/  MEMBAR.ALL.CTA ;  /* 0x0000000000007992 */ /* 0x000bec0000008000 */
[----:B-----5:R-:W5:Y:S01]  /*6450*/  FENCE.VIEW.ASYNC.S ;  /* 0x00000000000073c6 */ /* 0x020f620000000000 */
[----:B------:R-:W-:Y:S01]  /*6460*/  SEL R105, R105, RZ, P0 ;  /* 0x000000ff69697207 */ /* 0x000fe20000000000 */
[----:B-----5:R5:W-:Y:S02]  /*6470*/  SYNCS.ARRIVE.TRANS64.RED.A1T0 RZ, [R3+URZ], RZ ;  /* 0x000000ff03ff79a7 */ /* 0x020be400081004ff */
[----:B-----5:R-:W-:Y:S04]  /*6480*/  SEL R3, RZ, 0x1, P0 ;  /* 0x00000001ff037807 */ /* 0x020fe80000000000 */
[----:B--23--:R-:W-:Y:S02]  /*6490*/  LOP3.LUT R104, R104, R3, RZ, 0x3c, !PT ;  /* 0x0000000368687212 */ /* 0x00cfe400078e3cff */
.L_x_96:
[----:B------:R-:W-:Y:S05]  /*64a0*/  BSYNC B1 ;  /* 0x0000000000017941 */ /* 0x000fea0003800000 */
.L_x_95:
[----:B------:R-:W-:Y:S05]  /*64b0*/  VIADD R0, R48, 0x40 ;  /* 0x0000004030007836 */ /* 0x000fea0000000000 */
[----:B------:R-:W-:Y:S04]  /*64c0*/  SHF.R.U32.HI R0, RZ, 0x15, R0 ;  /* 0x00000015ff007819 */ /* 0x000fe80000011600 */
[----:B------:R-:W-:Y:S11]  /*64d0*/  LOP3.LUT P0, RZ, R0, 0x3, R101, 0x48, !PT ;  /* 0x0000000300ff7812 */ /* 0x000ff60007804865 */
[----:B------:R-:W-:Y:S02]  /*64e0*/  @!UPT UIADD3 URZ, UPT, UPT, URZ, URZ, URZ ;  /* 0x000000fffffff290 */ /* 0x000fe4000fffe0ff */
[----:B------:R-:W-:Y:S05]  /*64f0*/  @!P0 BRA `(.L_x_100) ;  /* 0x0000000000408947 */ /* 0x000fea0003800000 */
[----:B------:R-:W2:Y:S01]  /*6500*/  LDCU.64 UR8, c[0x4][0x70] ;  /* 0x01000e00ff0877ac */ /* 0x000ea20008000a00 */
[----:B------:R-:W-:Y:S01]  /*6510*/  MOV R3, 0x0 ;  /* 0x0000000000037802 */ /* 0x000fe20000000f00 */
[----:B------:R-:W-:Y:S02]  /*6520*/  HFMA2 R12, -RZ, RZ, 0, 5.9604644775390625e-08 ;  /* 0x00000001ff0c7431 */ /* 0x000fe400000001ff */
[----:B------:R-:W-:Y:S02]  /*6530*/  IMAD.MOV.U32 R8, RZ, RZ, 0x192 ;  /* 0x00000192ff087424 */ /* 0x000fe400078e00ff */
[----:B------:R-:W-:Y:S01]  /*6540*/  IMAD.MOV.U32 R13, RZ, RZ, RZ ;  /* 0x000000ffff0d7224 */ /* 0x000fe200078e00ff */
[----:B------:R-:W3:Y:S01]  /*6550*/  LDCU.64 UR6, c[0x4][0x78] ;  /* 0x01000f00ff0677ac */ /* 0x000ee20008000a00 */
[----:B------:R-:W1:Y:S01]  /*6560*/  LDC.64 R2, c[0x4][R3] ;  /* 0x0100000003027b82 */ /* 0x000e620000000a00 */
[----:B------:R-:W5:Y:S01]  /*6570*/  LDCU.64 UR4, c[0x4][0x10] ;  /* 0x01000200ff0477ac */ /* 0x000f620008000a00 */
[----:B--2---:R-:W-:Y:S01]  /*6580*/  MOV R5, UR9 ;  /* 0x0000000900057c02 */ /* 0x004fe20008000f00 */
[----:B------:R-:W-:Y:S01]  /*6590*/  IMAD.U32 R4, RZ, RZ, UR8 ;  /* 0x00000008ff047e24 */ /* 0x000fe2000f8e00ff */
[----:B---3--:R-:W-:Y:S01]  /*65a0*/  MOV R7, UR7 ;  /* 0x0000000700077c02 */ /* 0x008fe20008000f00 */
[----:B------:R-:W-:Y:S01]  /*65b0*/  IMAD.U32 R6, RZ, RZ, UR6 ;  /* 0x00000006ff067e24 */ /* 0x000fe2000f8e00ff */
[----:B-----5:R-:W-:Y:S01]  /*65c0*/  MOV R11, UR5 ;  /* 0x00000005000b7c02 */ /* 0x020fe20008000f00 */
[----:B------:R-:W-:Y:S02]  /*65d0*/  IMAD.U32 R10, RZ, RZ, UR4 ;  /* 0x00000004ff0a7e24 */ /* 0x000fe4000f8e00ff */
[----:B------:R-:W-:Y:S07]  /*65e0*/  LEPC R20, `(.L_x_100) ;  /* 0x000000001014794e */ /* 0x000fee0000000000 */
[----:B-1--4-:R-:W-:Y:S05]  /*65f0*/  CALL.ABS.NOINC R2 ;  /* 0x0000000002007343 */ /* 0x012fea0003c00000 */
.L_x_100:
[----:B------:R-:W-:Y:S01]  /*6600*/  ISETP.NE.AND P0, PT, R110, RZ, PT ;  /* 0x000000ff6e00720c */ /* 0x000fe20003f05270 */
[----:B------:R-:W-:Y:S05]  /*6610*/  WARPSYNC.ALL ;  /* 0x0000000000007948 */ /* 0x000fea0003800000 */
[----:B------:R-:W-:Y:S01]  /*6620*/  R2UR UR4, R48 ;  /* 0x00000000300472ca */ /* 0x000fe200000e0000 */
[----:B------:R-:W-:Y:S01]  /*6630*/  BSSY.RECONVERGENT B0, `(.L_x_101) ;  /* 0x000009c000007945 */ /* 0x000fe20003800200 */
[-C--:B------:R-:W-:Y:S02]  /*6640*/  F2FP.F16.E4M3.UNPACK_B R51, R80.reuse ;  /* 0x00000050ff33723e */ /* 0x080fe400020006ff */
[----:B------:R-:W-:Y:S02]  /*6650*/  F2FP.F16.E4M3.UNPACK_B R80, R80.H1 ;  /* 0x00000050ff50723e */ /* 0x000fe400030006ff */
[-C--:B------:R-:W-:Y:S01]  /*6660*/  F2FP.F16.E4M3.UNPACK_B R55, R81.reuse ;  /* 0x00000051ff37723e */ /* 0x080fe200020006ff */
[--C-:B------:R-:W-:Y:S01]  /*6670*/  HADD2.F32 R50, -RZ, R51.reuse.H0_H0 ;  /* 0x20000033ff327230 */ /* 0x100fe20000004100 */
[----:B------:R-:W-:Y:S01]  /*6680*/  F2FP.F16.E4M3.UNPACK_B R81, R81.H1 ;  /* 0x00000051ff51723e */ /* 0x000fe200030006ff */
[----:B------:R-:W-:Y:S01]  /*6690*/  HADD2.F32 R52, -RZ, R51.H1_H1 ;  /* 0x30000033ff347230 */ /* 0x000fe20000004100 */
[-C--:B------:R-:W-:Y:S01]  /*66a0*/  F2FP.F16.E4M3.UNPACK_B R59, R82.reuse ;  /* 0x00000052ff3b723e */ /* 0x080fe200020006ff */
[--C-:B------:R-:W-:Y:S01]  /*66b0*/  HADD2.F32 R51, -RZ, R80.reuse.H0_H0 ;  /* 0x20000050ff337230 */ /* 0x100fe20000004100 */
[----:B------:R-:W-:Y:S01]  /*66c0*/  F2FP.F16.E4M3.UNPACK_B R82, R82.H1 ;  /* 0x00000052ff52723e */ /* 0x000fe200030006ff */
[----:B------:R-:W-:Y:S01]  /*66d0*/  LDTM.16dp32bit_t0_t15.x32 R4, tmem[UR4+0x40] ;  /* 0x00004004000479ee */ /* 0x000fe20008a80000 */
[----:B------:R-:W2:Y:S01]  /*66e0*/  LDTM.16dp32bit_t16_t31.x32 R4, tmem[UR4+0x60] ;  /* 0x00006004000479ee */ /* 0x000ea20008aa0000 */
[----:B------:R-:W-:Y:S01]  /*66f0*/  NOP ;  /* 0x0000000000007918 */ /* 0x000fe20000000000 */
[--C-:B------:R-:W-:Y:S01]  /*6700*/  HADD2.F32 R53, -RZ, R55.reuse.H0_H0 ;  /* 0x20000037ff357230 */ /* 0x100fe20000004100 */
[----:B------:R-:W-:Y:S01]  /*6710*/  R2UR UR5, R113 ;  /* 0x00000000710572ca */ /* 0x000fe200000e0000 */
[----:B------:R-:W-:Y:S01]  /*6720*/  HADD2.F32 R56, -RZ, R55.H1_H1 ;  /* 0x30000037ff387230 */ /* 0x000fe20000004100 */
[----:B------:R-:W-:Y:S01]  /*6730*/  F2FP.F16.E4M3.UNPACK_B R63, R83 ;  /* 0x00000053ff3f723e */ /* 0x000fe200020006ff */
[--C-:B------:R-:W-:Y:S01]  /*6740*/  HADD2.F32 R57, -RZ, R59.reuse.H0_H0 ;  /* 0x2000003bff397230 */ /* 0x100fe20000004100 */
[----:B----4-:R-:W-:Y:S01]  /*6750*/  F2FP.F16.E4M3.UNPACK_B R67, R84 ;  /* 0x00000054ff43723e */ /* 0x010fe200020006ff */
[----:B------:R-:W-:Y:S01]  /*6760*/  HADD2.F32 R60, -RZ, R59.H1_H1 ;  /* 0x3000003bff3c7230 */ /* 0x000fe20000004100 */
[----:B------:R-:W-:Y:S01]  /*6770*/  F2FP.F16.E4M3.UNPACK_B R71, R85 ;  /* 0x00000055ff47723e */ /* 0x000fe200020006ff */
[--C-:B------:R-:W-:Y:S01]  /*6780*/  HADD2.F32 R61, -RZ, R63.reuse.H0_H0 ;  /* 0x2000003fff3d7230 */ /* 0x100fe20000004100 */
[----:B------:R-:W-:Y:S01]  /*6790*/  F2FP.F16.E4M3.UNPACK_B R75, R86 ;  /* 0x00000056ff4b723e */ /* 0x000fe200020006ff */
[----:B------:R-:W-:Y:S01]  /*67a0*/  HADD2.F32 R64, -RZ, R63.H1_H1 ;  /* 0x3000003fff407230 */ /* 0x000fe20000004100 */
[----:B------:R-:W-:Y:S01]  /*67b0*/  F2FP.F16.E4M3.UNPACK_B R77, R87 ;  /* 0x00000057ff4d723e */ /* 0x000fe200020006ff */
[--C-:B------:R-:W-:Y:S01]  /*67c0*/  HADD2.F32 R65, -RZ, R67.reuse.H0_H0 ;  /* 0x20000043ff417230 */ /* 0x100fe20000004100 */
[----:B------:R-:W-:Y:S01]  /*67d0*/  F2FP.F16.E4M3.UNPACK_B R83, R83.H1 ;  /* 0x00000053ff53723e */ /* 0x000fe200030006ff */
[----:B------:R-:W-:Y:S01]  /*67e0*/  UIADD3 UR5, UPT, UPT, UR5, 0xa0, URZ ;  /* 0x000000a005057890 */ /* 0x000fe2000fffe0ff */
[----:B------:R-:W-:Y:S01]  /*67f0*/  HADD2.F32 R67, -RZ, R67.H1_H1 ;  /* 0x30000043ff437230 */ /* 0x000fe20000004100 */
[----:B------:R-:W-:Y:S01]  /*6800*/  F2FP.F16.E4M3.UNPACK_B R84, R84.H1 ;  /* 0x00000054ff54723e */ /* 0x000fe200030006ff */
[--C-:B------:R-:W-:Y:S01]  /*6810*/  HADD2.F32 R69, -RZ, R71.reuse.H0_H0 ;  /* 0x20000047ff457230 */ /* 0x100fe20000004100 */
[----:B------:R-:W-:Y:S01]  /*6820*/  UPRMT UR5, UR37, 0x654, UR5 ;  /* 0x0000065425057896 */ /* 0x000fe20008000005 */
[----:B------:R-:W-:Y:S01]  /*6830*/  HADD2.F32 R72, -RZ, R71.H1_H1 ;  /* 0x30000047ff487230 */ /* 0x000fe20000004100 */
[----:B------:R-:W-:Y:S01]  /*6840*/  F2FP.F16.E4M3.UNPACK_B R85, R85.H1 ;  /* 0x00000055ff55723e */ /* 0x000fe200030006ff */
[--C-:B------:R-:W-:Y:S02]  /*6850*/  HADD2.F32 R73, -RZ, R75.reuse.H0_H0 ;  /* 0x2000004bff497230 */ /* 0x100fe40000004100 */
[C---:B--2---:R-:W-:Y:S01]  /*6860*/  FMUL R4, R47.reuse, R4 ;  /* 0x000000042f047220 */ /* 0x044fe20000400000 */
[C---:B------:R-:W-:Y:S01]  /*6870*/  FMUL R5, R47.reuse, R5 ;  /* 0x000000052f057220 */ /* 0x040fe20000400000 */
[C---:B------:R-:W-:Y:S01]  /*6880*/  FMUL R8, R47.reuse, R8 ;  /* 0x000000082f087220 */ /* 0x040fe20000400000 */
[----:B------:R-:W-:Y:S01]  /*6890*/  FMUL R9, R47, R9 ;  /* 0x000000092f097220 */ /* 0x000fe20000400000 */
[C---:B------:R-:W-:Y:S01]  /*68a0*/  FFMA R4, R49.reuse, R50, R4 ;  /* 0x0000003231047223 */ /* 0x040fe20000000004 */
[----:B------:R-:W-:Y:S01]  /*68b0*/  SYNCS.ARRIVE.TRANS64.RED.A1T0 RZ, [UR5], RZ ;  /* 0x000000ffffff79a7 */ /* 0x000fe20008100405 */
        /* <DEDUP_REMOVED lines=18> */
[--C-:B------:R-:W-:Y:S02]  /*69e0*/  HADD2.F32 R55, -RZ, R81.reuse.H0_H0 ;  /* 0x20000051ff377230 */ /* 0x100fe40000004100 */
[----:B------:R-:W-:Y:S01]  /*69f0*/  FMUL R10, R47, R10 ;  /* 0x0000000a2f0a7220 */ /* 0x000fe20000400000 */
[C---:B------:R-:W-:Y:S01]  /*6a00*/  FFMA R6, R49.reuse, R51, R6 ;  /* 0x0000003331067223 */ /* 0x040fe20000000006 */
[----:B------:R-:W-:Y:S02]  /*6a10*/  HADD2.F32 R58, -RZ, R81.H1_H1 ;  /* 0x30000051ff3a7230 */ /* 0x000fe40000004100 */
[C---:B------:R-:W-:Y:S01]  /*6a20*/  FFMA R7, R49.reuse, R54, R7 ;  /* 0x0000003631077223 */ /* 0x040fe20000000007 */
[C---:B------:R-:W-:Y:S01]  /*6a30*/  FFMA R8, R49.reuse, R53, R8 ;  /* 0x0000003531087223 */ /* 0x040fe20000000008 */
[C---:B------:R-:W-:Y:S01]  /*6a40*/  FFMA R9, R49.reuse, R56, R9 ;  /* 0x0000003831097223 */ /* 0x040fe20000000009 */
[----:B------:R-:W-:Y:S01]  /*6a50*/  FFMA R10, R49, R55, R10 ;  /* 0x00000037310a7223 */ /* 0x000fe2000000000a */
[----:B------:R-:W-:Y:S01]  /*6a60*/  HADD2.F32 R51, -RZ, R77.H0_H0 ;  /* 0x2000004dff337230 */ /* 0x000fe20000004100 */
[----:B-1----:R-:W-:Y:S01]  /*6a70*/  F2FP.SATFINITE.E4M3.F32.PACK_AB_MERGE_C R116, R7, R6, RZ ;  /* 0x000000060774723e */ /* 0x002fe200048070ff */
[C---:B------:R-:W-:Y:S01]  /*6a80*/  FMUL R11, R47.reuse, R11 ;  /* 0x0000000b2f0b7220 */ /* 0x040fe20000400000 */
[--C-:B------:R-:W-:Y:S02]  /*6a90*/  HADD2.F32 R59, -RZ, R82.reuse.H0_H0 ;  /* 0x20000052ff3b7230 */ /* 0x100fe40000004100 */
[----:B------:R-:W-:Y:S01]  /*6aa0*/  FMUL R14, R47, R14 ;  /* 0x0000000e2f0e7220 */ /* 0x000fe20000400000 */
[----:B------:R-:W-:Y:S01]  /*6ab0*/  HADD2.F32 R62, -RZ, R82.H1_H1 ;  /* 0x30000052ff3e7230 */ /* 0x000fe20000004100 */
[----:B------:R-:W-:Y:S01]  /*6ac0*/  F2FP.SATFINITE.E4M3.F32.PACK_AB_MERGE_C R116, R5, R4, R116 ;  /* 0x000000040574723e */ /* 0x000fe20004807074 */
[C---:B------:R-:W-:Y:S01]  /*6ad0*/  FFMA R11, R49.reuse, R58, R11 ;  /* 0x0000003a310b7223 */ /* 0x040fe2000000000b */
[C---:B------:R-:W-:Y:S01]  /*6ae0*/  FFMA R12, R49.reuse, R57, R12 ;  /* 0x00000039310c7223 */ /* 0x040fe2000000000c */
[C---:B------:R-:W-:Y:S01]  /*6af0*/  FFMA R13, R49.reuse, R60, R13 ;  /* 0x0000003c310d7223 */ /* 0x040fe2000000000d */
[----:B------:R-:W-:Y:S01]  /*6b00*/  F2FP.F16.E4M3.UNPACK_B R86, R86.H1 ;  /* 0x00000056ff56723e */ /* 0x000fe200030006ff */
[----:B------:R-:W-:Y:S01]  /*6b10*/  FFMA R14, R49, R59, R14 ;  /* 0x0000003b310e7223 */ /* 0x000fe2000000000e */
[----:B------:R-:W-:Y:S01]  /*6b20*/  F2FP.SATFINITE.E4M3.F32.PACK_AB_MERGE_C R117, R11, R10, RZ ;  /* 0x0000000a0b75723e */ /* 0x000fe200048070ff */
[C---:B------:R-:W-:Y:S01]  /*6b30*/  FMUL R15, R47.reuse, R15 ;  /* 0x0000000f2f0f7220 */ /* 0x040fe20000400000 */
[--C-:B------:R-:W-:Y:S02]  /*6b40*/  HADD2.F32 R63, -RZ, R83.reuse.H0_H0 ;  /* 0x20000053ff3f7230 */ /* 0x100fe40000004100 */
[----:B------:R-:W-:Y:S01]  /*6b50*/  FMUL R18, R47, R18 ;  /* 0x000000122f127220 */ /* 0x000fe20000400000 */
[----:B------:R-:W-:Y:S01]  /*6b60*/  HADD2.F32 R66, -RZ, R83.H1_H1 ;  /* 0x30000053ff427230 */ /* 0x000fe20000004100 */
[----:B------:R-:W-:Y:S01]  /*6b70*/  F2FP.SATFINITE.E4M3.F32.PACK_AB_MERGE_C R117, R9, R8, R117 ;  /* 0x000000080975723e */ /* 0x000fe20004807075 */
[C---:B------:R-:W-:Y:S01]  /*6b80*/  FFMA R15, R49.reuse, R62, R15 ;  /* 0x0000003e310f7223 */ /* 0x040fe2000000000f */
[C---:B------:R-:W-:Y:S01]  /*6b90*/  FFMA R16, R49.reuse, R61, R16 ;  /* 0x0000003d31107223 */ /* 0x040fe20000000010 */
[----:B------:R-:W-:Y:S01]  /*6ba0*/  FFMA R17, R49, R64, R17 ;  /* 0x0000004031117223 */ /* 0x000fe20000000011 */
[----:B------:R-:W-:Y:S01]  /*6bb0*/  FMUL R19, R47, R19 ;  /* 0x000000132f137220 */ /* 0x000fe20000400000 */
        /* <DEDUP_REMOVED lines=15> */
[----:B------:R-:W-:Y:S01]  /*6cb0*/  F2FP.F16.E4M3.UNPACK_B R87, R87.H1 ;  /* 0x00000057ff57723e */ /* 0x000fe200030006ff */
        /* <DEDUP_REMOVED lines=32> */
[----:B------:R-:W-:Y:S03]  /*6ec0*/  IADD3 R79, PT, PT, R44, 0x1, RZ ;  /* 0x000000012c4f7810 */ /* 0x000fe60007ffe0ff */
        /* <DEDUP_REMOVED lines=9> */
[----:B------:R-:W-:Y:S02]  /*6f60*/  UIADD3 UR8, UP0, UPT, UR52, 0x680, URZ ;  /* 0x0000068034087890 */ /* 0x000fe4000ff1e0ff */
[----:B------:R-:W-:Y:S02]  /*6f70*/  UIADD3 UR5, UPT, UPT, UR41, 0x40, URZ ;  /* 0x0000004029057890 */ /* 0x000fe4000fffe0ff */
[----:B------:R-:W-:Y:S02]  /*6f80*/  UIADD3 UR4, UPT, UPT, UR49, 0x3200, URZ ;  /* 0x0000320031047890 */ /* 0x000fe4000fffe0ff */
[----:B------:R-:W-:Y:S01]  /*6f90*/  UIADD3.X UR9, UPT, UPT, URZ, UR53, URZ, UP0, !UPT ;  /* 0x00000035ff097290 */ /* 0x000fe200087fe4ff */
[----:B------:R-:W-:Y:S01]  /*6fa0*/  UMOV UR6, UR42 ;  /* 0x0000002a00067c82 */ /* 0x000fe20008000000 */
[----:B------:R-:W-:Y:S07]  /*6fb0*/  UMOV UR7, UR36 ;  /* 0x0000002400077c82 */ /* 0x000fee0008000000 */
[----:B------:R2:W-:Y:S01]  /*6fc0*/  UTMASTG.3D [UR4], [UR8] ;  /* 0x00000004080073b5 */ /* 0x0005e20008010000 */
[----:B------:R0:W-:Y:S01]  /*6fd0*/  UTMACMDFLUSH ;  /* 0x00000000000079b7 */ /* 0x0001e20000000000 */
[----:B--2---:R-:W-:Y:S04]  /*6fe0*/  DEPBAR.LE SB0, 0x1 ;  /* 0x000080400000791a */ /* 0x004fe80000000000 */
.L_x_102:
[----:B------:R-:W-:Y:S05]  /*6ff0*/  BSYNC.RECONVERGENT B0 ;  /* 0x0000000000007941 */ /* 0x000fea0003800200 */
.L_x_101:
[----:B------:R-:W-:Y:S01]  /*7000*/  BAR.SYNC.DEFER_BLOCKING 0x1, 0x80 ;  /* 0x0042000000007b1d */ /* 0x000fe20000010000 */
[----:B------:R-:W-:Y:S01]  /*7010*/  ISETP.NE.AND P2, PT, R111, RZ, PT ;  /* 0x000000ff6f00720c */ /* 0x000fe20003f45270 */
[----:B------:R-:W-:Y:S01]  /*7020*/  IMAD.IADD R20, R43, 0x1, R94 ;  /* 0x000000012b147824 */ /* 0x000fe200078e025e */
[----:B------:R-:W-:Y:S01]  /*7030*/  ISETP.NE.AND P0, PT, R112, 0x2, PT ;  /* 0x000000027000780c */ /* 0x000fe20003f05270 */
[----:B------:R-:W-:Y:S01]  /*7040*/  IMAD.IADD R21, R45, 0x1, R96 ;  /* 0x000000012d157824 */ /* 0x000fe200078e0260 */
[----:B------:R-:W-:Y:S02]  /*7050*/  ISETP.NE.AND P1, PT, R79, 0x4, PT ;  /* 0x000000044f00780c */ /* 0x000fe40003f25270 */
[----:B------:R-:W-:Y:S02]  /*7060*/  SEL R3, RZ, 0x1, P0 ;  /* 0x00000001ff037807 */ /* 0x000fe40000000000 */
[----:B------:R-:W-:Y:S02]  /*7070*/  SEL R0, RZ, 0x1, P1 ;  /* 0x00000001ff007807 */ /* 0x000fe40000800000 */
[----:B------:R-:W-:Y:S02]  /*7080*/  LOP3.LUT R106, R106, R3, RZ, 0x3c, !PT ;  /* 0x000000036a6a7212 */ /* 0x000fe400078e3cff */
[----:B------:R-:W-:Y:S02]  /*7090*/  LOP3.LUT R107, R107, R0, RZ, 0x3c, !PT ;  /* 0x000000006b6b7212 */ /* 0x000fe400078e3cff */
[----:B------:R-:W-:Y:S02]  /*70a0*/  @P2 R2UR UR36, R103 ;  /* 0x00000000672422ca */ /* 0x000fe400000e0000 */
[----:B------:R-:W-:Y:S02]  /*70b0*/  SEL R112, R112, RZ, P0 ;  /* 0x000000ff70707207 */ /* 0x000fe40000000000 */
[----:B------:R-:W-:Y:S01]  /*70c0*/  SEL R44, R79, RZ, P1 ;  /* 0x000000ff4f2c7207 */ /* 0x000fe20000800000 */
[----:B------:R-:W-:Y:S10]  /*70d0*/  @P2 BRA `(.L_x_103) ;  /* 0xffffffd400f82947 */ /* 0x000ff4000383ffff */
[----:B------:R-:W-:Y:S05]  /*70e0*/  EXIT ;  /* 0x000000000000794d */ /* 0x000fea0003800000 */
.L_x_19:
[----:B--2---:R2:W1:Y:S02]  /*70f0*/  SYNCS.PHASECHK.TRANS64.TRYWAIT P0, [R3+URZ+0xd0], R2 ;  /* 0x0000d002030075a7 */ /* 0x00446400080011ff */
[----:B-1----:R-:W-:Y:S05]  /*7100*/  @!P0 NANOSLEEP.SYNCS 0x989680 ;  /* 0x009896800000895d */ /* 0x002fea0003900000 */
[----:B------:R-:W1:Y:S02]  /*7110*/  @!P0 SYNCS.PHASECHK.TRANS64 P0, [R3+URZ+0xd0], R2 ;  /* 0x0000d002030085a7 */ /* 0x000e6400080010ff */
[----:B-1----:R-:W-:Y:S05]  /*7120*/  @!P0 BRA `(.L_x_19) ;  /* 0xfffffffc00f08947 */ /* 0x002fea000383ffff */
[----:B------:R-:W-:Y:S05]  /*7130*/  BRA `(.L_x_104) ;  /* 0xffffffa400147947 */ /* 0x000fea000383ffff */
.L_x_22:
[----:B-1----:R-:W-:-:S07]  /*7140*/  MOV R2, UR33 ;  /* 0x0000002100027c02 */ /* 0x002fce0008000f00 */
.L_x_105:
[----:B-1----:R1:W2:Y:S02]  /*7150*/  SYNCS.PHASECHK.TRANS64.TRYWAIT P0, [R2+URZ+0x18], R5 ;  /* 0x00001805020075a7 */ /* 0x0022a400080011ff */
[----:B--2---:R-:W-:Y:S05]  /*7160*/  @!P0 NANOSLEEP.SYNCS 0x989680 ;  /* 0x009896800000895d */ /* 0x004fea0003900000 */
[----:B------:R-:W2:Y:S02]  /*7170*/  @!P0 SYNCS.PHASECHK.TRANS64 P0, [R2+URZ+0x18], R5 ;  /* 0x00001805020085a7 */ /* 0x000ea400080010ff */
[----:B--2---:R-:W-:Y:S05]  /*7180*/  @!P0 BRA `(.L_x_105) ;  /* 0xfffffffc00f08947 */ /* 0x004fea000383ffff */
[----:B------:R-:W-:Y:S05]  /*7190*/  BRA `(.L_x_21) ;  /* 0xffffffa400647947 */ /* 0x000fea000383ffff */
.L_x_28:
[----:B-1----:R-:W-:-:S07]  /*71a0*/  MOV R2, UR17 ;  /* 0x0000001100027c02 */ /* 0x002fce0008000f00 */
.L_x_106:
[----:B-1----:R1:W2:Y:S02]  /*71b0*/  SYNCS.PHASECHK.TRANS64.TRYWAIT P0, [R2+URZ+0x18], R5 ;  /* 0x00001805020075a7 */ /* 0x0022a400080011ff */
[----:B--2---:R-:W-:Y:S05]  /*71c0*/  @!P0 NANOSLEEP.SYNCS 0x989680 ;  /* 0x009896800000895d */ /* 0x004fea0003900000 */
[----:B------:R-:W2:Y:S02]  /*71d0*/  @!P0 SYNCS.PHASECHK.TRANS64 P0, [R2+URZ+0x18], R5 ;  /* 0x00001805020085a7 */ /* 0x000ea400080010ff */
[----:B--2---:R-:W-:Y:S05]  /*71e0*/  @!P0 BRA `(.L_x_106) ;  /* 0xfffffffc00f08947 */ /* 0x004fea000383ffff */
[----:B------:R-:W-:Y:S05]  /*71f0*/  BRA `(.L_x_27) ;  /* 0xffffffa8000c7947 */ /* 0x000fea000383ffff */
.L_x_32:
[----:B-1----:R1:W2:Y:S02]  /*7200*/  SYNCS.PHASECHK.TRANS64.TRYWAIT P0, [R2+URZ+0x60], R3 ;  /* 0x00006003020075a7 */ /* 0x0022a400080011ff */
[----:B--2---:R-:W-:Y:S05]  /*7210*/  @!P0 NANOSLEEP.SYNCS 0x989680 ;  /* 0x009896800000895d */ /* 0x004fea0003900000 */
[----:B------:R-:W2:Y:S02]  /*7220*/  @!P0 SYNCS.PHASECHK.TRANS64 P0, [R2+URZ+0x60], R3 ;  /* 0x00006003020085a7 */ /* 0x000ea400080010ff */
[----:B--2---:R-:W-:Y:S05]  /*7230*/  @!P0 BRA `(.L_x_32) ;  /* 0xfffffffc00f08947 */ /* 0x004fea000383ffff */
[----:B------:R-:W-:Y:S05]  /*7240*/  BRA `(.L_x_107) ;  /* 0xffffffa8009c7947 */ /* 0x000fea000383ffff */
.L_x_36:
[----:B----4-:R-:W-:-:S07]  /*7250*/  MOV R0, UR5 ;  /* 0x0000000500007c02 */ /* 0x010fce0008000f00 */
.L_x_108:
[----:B-1----:R1:W2:Y:S02]  /*7260*/  SYNCS.PHASECHK.TRANS64.TRYWAIT P0, [R0+URZ], R3 ;  /* 0x00000003000075a7 */ /* 0x0022a400080011ff */
[----:B--2---:R-:W-:Y:S05]  /*7270*/  @!P0 NANOSLEEP.SYNCS 0x989680 ;  /* 0x009896800000895d */ /* 0x004fea0003900000 */
[----:B------:R-:W2:Y:S02]  /*7280*/  @!P0 SYNCS.PHASECHK.TRANS64 P0, [R0+URZ], R3 ;  /* 0x00000003000085a7 */ /* 0x000ea400080010ff */
[----:B--2---:R-:W-:Y:S05]  /*7290*/  @!P0 BRA `(.L_x_108) ;  /* 0xfffffffc00f08947 */ /* 0x004fea000383ffff */
[----:B------:R-:W-:Y:S05]  /*72a0*/  BRA `(.L_x_109) ;  /* 0xffffffb0000c7947 */ /* 0x000fea000383ffff */
.L_x_37:
[----:B----4-:R-:W-:-:S07]  /*72b0*/  MOV R0, UR5 ;  /* 0x0000000500007c02 */ /* 0x010fce0008000f00 */
.L_x_110:
[----:B-1----:R1:W2:Y:S02]  /*72c0*/  SYNCS.PHASECHK.TRANS64.TRYWAIT P0, [R0+URZ], R3 ;  /* 0x00000003000075a7 */ /* 0x0022a400080011ff */
[----:B--2---:R-:W-:Y:S05]  /*72d0*/  @!P0 NANOSLEEP.SYNCS 0x989680 ;  /* 0x009896800000895d */ /* 0x004fea0003900000 */
[----:B------:R-:W2:Y:S02]  /*72e0*/  @!P0 SYNCS.PHASECHK.TRANS64 P0, [R0+URZ], R3 ;  /* 0x00000003000085a7 */ /* 0x000ea400080010ff */
[----:B--2---:R-:W-:Y:S05]  /*72f0*/  @!P0 BRA `(.L_x_110) ;  /* 0xfffffffc00f08947 */ /* 0x004fea000383ffff */
[----:B------:R-:W-:Y:S05]  /*7300*/  BRA `(.L_x_111) ;  /* 0xffffffb000187947 */ /* 0x000fea000383ffff */
.L_x_40:
[----:B-1----:R1:W2:Y:S02]  /*7310*/  SYNCS.PHASECHK.TRANS64.TRYWAIT P0, [R0+URZ+0xc0], R5 ;  /* 0x0000c005000075a7 */ /* 0x0022a400080011ff */
[----:B--2---:R-:W-:Y:S05]  /*7320*/  @!P0 NANOSLEEP.SYNCS 0x989680 ;  /* 0x009896800000895d */ /* 0x004fea0003900000 */
[----:B------:R-:W2:Y:S02]  /*7330*/  @!P0 SYNCS.PHASECHK.TRANS64 P0, [R0+URZ+0xc0], R5 ;  /* 0x0000c005000085a7 */ /* 0x000ea400080010ff */
[----:B--2---:R-:W-:Y:S05]  /*7340*/  @!P0 BRA `(.L_x_40) ;  /* 0xfffffffc00f08947 */ /* 0x004fea000383ffff */
[----:B------:R-:W-:Y:S05]  /*7350*/  BRA `(.L_x_112) ;  /* 0xffffffb000747947 */ /* 0x000fea000383ffff */
.L_x_41:
[----:B------:R-:W-:-:S07]  /*7360*/  MOV R0, UR5 ;  /* 0x0000000500007c02 */ /* 0x000fce0008000f00 */
.L_x_113:
[----:B-1----:R1:W2:Y:S02]  /*7370*/  SYNCS.PHASECHK.TRANS64.TRYWAIT P0, [R0+URZ+0x70], R5 ;  /* 0x00007005000075a7 */ /* 0x0022a400080011ff */
[----:B--2---:R-:W-:Y:S05]  /*7380*/  @!P0 NANOSLEEP.SYNCS 0x989680 ;  /* 0x009896800000895d */ /* 0x004fea0003900000 */
[----:B------:R-:W2:Y:S02]  /*7390*/  @!P0 SYNCS.PHASECHK.TRANS64 P0, [R0+URZ+0x70], R5 ;  /* 0x00007005000085a7 */ /* 0x000ea400080010ff */
[----:B--2---:R-:W-:Y:S05]  /*73a0*/  @!P0 BRA `(.L_x_113) ;  /* 0xfffffffc00f08947 */ /* 0x004fea000383ffff */
[----:B------:R-:W-:Y:S05]  /*73b0*/  BRA `(.L_x_114) ;  /* 0xffffffb000847947 */ /* 0x000fea000383ffff */
.L_x_42:
[----:B-1----:R1:W2:Y:S02]  /*73c0*/  SYNCS.PHASECHK.TRANS64.TRYWAIT P1, [R0+URZ+0x60], R5 ;  /* 0x00006005000075a7 */ /* 0x0022a400080211ff */
[----:B--2---:R-:W-:Y:S05]  /*73d0*/  @!P1 NANOSLEEP.SYNCS 0x989680 ;  /* 0x009896800000995d */ /* 0x004fea0003900000 */
[----:B------:R-:W2:Y:S02]  /*73e0*/  @!P1 SYNCS.PHASECHK.TRANS64 P1, [R0+URZ+0x60], R5 ;  /* 0x00006005000095a7 */ /* 0x000ea400080210ff */
[----:B--2---:R-:W-:Y:S05]  /*73f0*/  @!P1 BRA `(.L_x_42) ;  /* 0xfffffffc00f09947 */ /* 0x004fea000383ffff */
[----:B------:R-:W-:Y:S05]  /*7400*/  BRA `(.L_x_115) ;  /* 0xffffffb000b47947 */ /* 0x000fea000383ffff */
.L_x_45:
[----:B------:R-:W-:-:S07]  /*7410*/  MOV R0, UR5 ;  /* 0x0000000500007c02 */ /* 0x000fce0008000f00 */
.L_x_116:
[----:B-1----:R1:W2:Y:S02]  /*7420*/  SYNCS.PHASECHK.TRANS64.TRYWAIT P0, [R0+URZ+0x70], R3 ;  /* 0x00007003000075a7 */ /* 0x0022a400080011ff */
[----:B--2---:R-:W-:Y:S05]  /*7430*/  @!P0 NANOSLEEP.SYNCS 0x989680 ;  /* 0x009896800000895d */ /* 0x004fea0003900000 */
[----:B------:R-:W2:Y:S02]  /*7440*/  @!P0 SYNCS.PHASECHK.TRANS64 P0, [R0+URZ+0x70], R3 ;  /* 0x00007003000085a7 */ /* 0x000ea400080010ff */
[----:B--2---:R-:W-:Y:S05]  /*7450*/  @!P0 BRA `(.L_x_116) ;  /* 0xfffffffc00f08947 */ /* 0x004fea000383ffff */
[----:B------:R-:W-:Y:S05]  /*7460*/  BRA `(.L_x_44) ;  /* 0xffffffb400087947 */ /* 0x000fea000383ffff */
.L_x_52:
[----:B-1----:R1:W2:Y:S02]  /*7470*/  SYNCS.PHASECHK.TRANS64.TRYWAIT P1, [R0+URZ+0x60], R5 ;  /* 0x00006005000075a7 */ /* 0x0022a400080211ff */
[----:B--2---:R-:W-:Y:S05]  /*7480*/  @!P1 NANOSLEEP.SYNCS 0x989680 ;  /* 0x009896800000995d */ /* 0x004fea0003900000 */
[----:B------:R-:W2:Y:S02]  /*7490*/  @!P1 SYNCS.PHASECHK.TRANS64 P1, [R0+URZ+0x60], R5 ;  /* 0x00006005000095a7 */ /* 0x000ea400080210ff */
[----:B--2---:R-:W-:Y:S05]  /*74a0*/  @!P1 BRA `(.L_x_52) ;  /* 0xfffffffc00f09947 */ /* 0x004fea000383ffff */
[----:B------:R-:W-:Y:S05]  /*74b0*/  BRA `(.L_x_117) ;  /* 0xffffffb800787947 */ /* 0x000fea000383ffff */
.L_x_53:
[----:B------:R-:W-:-:S07]  /*74c0*/  MOV R3, UR7 ;  /* 0x0000000700037c02 */ /* 0x000fce0008000f00 */
.L_x_118:
[----:B-1----:R1:W2:Y:S02]  /*74d0*/  SYNCS.PHASECHK.TRANS64.TRYWAIT P0, [R3+URZ+0xa0], R0 ;  /* 0x0000a000030075a7 */ /* 0x0022a400080011ff */
[----:B--2---:R-:W-:Y:S05]  /*74e0*/  @!P0 NANOSLEEP.SYNCS 0x989680 ;  /* 0x009896800000895d */ /* 0x004fea0003900000 */
[----:B------:R-:W2:Y:S02]  /*74f0*/  @!P0 SYNCS.PHASECHK.TRANS64 P0, [R3+URZ+0xa0], R0 ;  /* 0x0000a000030085a7 */ /* 0x000ea400080010ff */
[----:B--2---:R-:W-:Y:S05]  /*7500*/  @!P0 BRA `(.L_x_118) ;  /* 0xfffffffc00f08947 */ /* 0x004fea000383ffff */
[----:B------:R-:W-:Y:S05]  /*7510*/  BRA `(.L_x_119) ;  /* 0xffffffb800c87947 */ /* 0x000fea000383ffff */
.L_x_56:
[----:B------:R-:W-:Y:S07]  /*7520*/  MOV R0, UR6 ;  /* 0x0000000600007c02 */ /* 0x000fee0008000f00 */
.L_x_120:
[----:B-1----:R1:W2:Y:S02]  /*7530*/  SYNCS.PHASECHK.TRANS64.TRYWAIT P0, [R0+URZ], R3 ;  /* 0x00000003000075a7 */ /* 0x0022a400080011ff */
[----:B--2---:R-:W-:Y:S05]  /*7540*/  @!P0 NANOSLEEP.SYNCS 0x989680 ;  /* 0x009896800000895d */ /* 0x004fea0003900000 */
[----:B------:R-:W2:Y:S02]  /*7550*/  @!P0 SYNCS.PHASECHK.TRANS64 P0, [R0+URZ], R3 ;  /* 0x00000003000085a7 */ /* 0x000ea400080010ff */
[----:B--2---:R-:W-:Y:S05]  /*7560*/  @!P0 BRA `(.L_x_120) ;  /* 0xfffffffc00f08947 */ /* 0x004fea000383ffff */
[----:B------:R-:W-:Y:S05]  /*7570*/  BRA `(.L_x_55) ;  /* 0xffffffb800e47947 */ /* 0x000fea000383ffff */
.L_x_59:
[----:B------:R-:W-:-:S07]  /*7580*/  MOV R0, UR6 ;  /* 0x0000000600007c02 */ /* 0x000fce0008000f00 */
.L_x_121:
[----:B--2---:R2:W4:Y:S02]  /*7590*/  SYNCS.PHASECHK.TRANS64.TRYWAIT P0, [R0+URZ], R3 ;  /* 0x00000003000075a7 */ /* 0x00452400080011ff */
[----:B----4-:R-:W-:Y:S05]  /*75a0*/  @!P0 NANOSLEEP.SYNCS 0x989680 ;  /* 0x009896800000895d */ /* 0x010fea0003900000 */
[----:B------:R-:W4:Y:S02]  /*75b0*/  @!P0 SYNCS.PHASECHK.TRANS64 P0, [R0+URZ], R3 ;  /* 0x00000003000085a7 */ /* 0x000f2400080010ff */
[----:B----4-:R-:W-:Y:S05]  /*75c0*/  @!P0 BRA `(.L_x_121) ;  /* 0xfffffffc00f08947 */ /* 0x010fea000383ffff */
[----:B------:R-:W-:Y:S05]  /*75d0*/  BRA `(.L_x_122) ;  /* 0xffffffbc00c07947 */ /* 0x000fea000383ffff */
.L_x_60:
[----:B------:R-:W-:-:S07]  /*75e0*/  MOV R0, UR6 ;  /* 0x0000000600007c02 */ /* 0x000fce0008000f00 */
.L_x_123:
[----:B-1----:R1:W2:Y:S02]  /*75f0*/  SYNCS.PHASECHK.TRANS64.TRYWAIT P0, [R0+URZ], R3 ;  /* 0x00000003000075a7 */ /* 0x0022a400080011ff */
[----:B--2---:R-:W-:Y:S05]  /*7600*/  @!P0 NANOSLEEP.SYNCS 0x989680 ;  /* 0x009896800000895d */ /* 0x004fea0003900000 */
[----:B------:R-:W2:Y:S02]  /*7610*/  @!P0 SYNCS.PHASECHK.TRANS64 P0, [R0+URZ], R3 ;  /* 0x00000003000085a7 */ /* 0x000ea400080010ff */
[----:B--2---:R-:W-:Y:S05]  /*7620*/  @!P0 BRA `(.L_x_123) ;  /* 0xfffffffc00f08947 */ /* 0x004fea000383ffff */
[----:B------:R-:W-:Y:S05]  /*7630*/  BRA `(.L_x_124) ;  /* 0xffffffbc00cc7947 */ /* 0x000fea000383ffff */
.L_x_61:
[----:B------:R-:W-:-:S07]  /*7640*/  MOV R0, UR6 ;  /* 0x0000000600007c02 */ /* 0x000fce0008000f00 */
.L_x_125:
[----:B-1----:R1:W2:Y:S02]  /*7650*/  SYNCS.PHASECHK.TRANS64.TRYWAIT P0, [R0+URZ], R3 ;  /* 0x00000003000075a7 */ /* 0x0022a400080011ff */
[----:B--2---:R-:W-:Y:S05]  /*7660*/  @!P0 NANOSLEEP.SYNCS 0x989680 ;  /* 0x009896800000895d */ /* 0x004fea0003900000 */
[----:B------:R-:W2:Y:S02]  /*7670*/  @!P0 SYNCS.PHASECHK.TRANS64 P0, [R0+URZ], R3 ;  /* 0x00000003000085a7 */ /* 0x000ea400080010ff */
[----:B--2---:R-:W-:Y:S05]  /*7680*/  @!P0 BRA `(.L_x_125) ;  /* 0xfffffffc00f08947 */ /* 0x004fea000383ffff */
[----:B------:R-:W-:Y:S05]  /*7690*/  BRA `(.L_x_126) ;  /* 0xffffffbc00d87947 */ /* 0x000fea000383ffff */
.L_x_62:
[----:B------:R-:W-:-:S07]  /*76a0*/  MOV R0, UR7 ;  /* 0x0000000700007c02 */ /* 0x000fce0008000f00 */
.L_x_127:
[----:B-1----:R1:W2:Y:S02]  /*76b0*/  SYNCS.PHASECHK.TRANS64.TRYWAIT P0, [R0+URZ], R3 ;  /* 0x00000003000075a7 */ /* 0x0022a400080011ff */
[----:B--2---:R-:W-:Y:S05]  /*76c0*/  @!P0 NANOSLEEP.SYNCS 0x989680 ;  /* 0x009896800000895d */ /* 0x004fea0003900000 */
[----:B------:R-:W2:Y:S02]  /*76d0*/  @!P0 SYNCS.PHASECHK.TRANS64 P0, [R0+URZ], R3 ;  /* 0x00000003000085a7 */ /* 0x000ea400080010ff */
[----:B--2---:R-:W-:Y:S05]  /*76e0*/  @!P0 BRA `(.L_x_127) ;  /* 0xfffffffc00f08947 */ /* 0x004fea000383ffff */
[----:B------:R-:W-:Y:S05]  /*76f0*/  BRA `(.L_x_128) ;  /* 0xffffffbc00e47947 */ /* 0x000fea000383ffff */
.L_x_67:
[----:B--2---:R2:W3:Y:S02]  /*7700*/  SYNCS.PHASECHK.TRANS64.TRYWAIT P0, [R0+URZ+0x60], R3 ;  /* 0x00006003000075a7 */ /* 0x0044e400080011ff */
[----:B---3--:R-:W-:Y:S05]  /*7710*/  @!P0 NANOSLEEP.SYNCS 0x989680 ;  /* 0x009896800000895d */ /* 0x008fea0003900000 */
[----:B------:R-:W3:Y:S02]  /*7720*/  @!P0 SYNCS.PHASECHK.TRANS64 P0, [R0+URZ+0x60], R3 ;  /* 0x00006003000085a7 */ /* 0x000ee400080010ff */
[----:B---3--:R-:W-:Y:S05]  /*7730*/  @!P0 BRA `(.L_x_67) ;  /* 0xfffffffc00f08947 */ /* 0x008fea000383ffff */
[----:B------:R-:W-:Y:S05]  /*7740*/  BRA `(.L_x_129) ;  /* 0xffffffc000e87947 */ /* 0x000fea000383ffff */
.L_x_70:
[----:B------:R-:W-:Y:S07]  /*7750*/  MOV R0, UR7 ;  /* 0x0000000700007c02 */ /* 0x000fee0008000f00 */
.L_x_130:
[----:B--2---:R2:W3:Y:S02]  /*7760*/  SYNCS.PHASECHK.TRANS64.TRYWAIT P0, [R0+URZ+0x58], R3 ;  /* 0x00005803000075a7 */ /* 0x0044e400080011ff */
[----:B---3--:R-:W-:Y:S05]  /*7770*/  @!P0 NANOSLEEP.SYNCS 0x989680 ;  /* 0x009896800000895d */ /* 0x008fea0003900000 */
[----:B------:R-:W3:Y:S02]  /*7780*/  @!P0 SYNCS.PHASECHK.TRANS64 P0, [R0+URZ+0x58], R3 ;  /* 0x00005803000085a7 */ /* 0x000ee400080010ff */
[----:B---3--:R-:W-:Y:S05]  /*7790*/  @!P0 BRA `(.L_x_130) ;  /* 0xfffffffc00f08947 */ /* 0x008fea000383ffff */
[----:B------:R-:W-:Y:S05]  /*77a0*/  BRA `(.L_x_69) ;  /* 0xffffffc400c87947 */ /* 0x000fea000383ffff */
.L_x_73:
[----:B--2---:R-:W-:Y:S07]  /*77b0*/  MOV R3, UR7 ;  /* 0x0000000700037c02 */ /* 0x004fee0008000f00 */
.L_x_131:
[----:B-1----:R1:W2:Y:S02]  /*77c0*/  SYNCS.PHASECHK.TRANS64.TRYWAIT P0, [R3+URZ+0x40], R12 ;  /* 0x0000400c030075a7 */ /* 0x0022a400080011ff */
[----:B--2---:R-:W-:Y:S05]  /*77d0*/  @!P0 NANOSLEEP.SYNCS 0x989680 ;  /* 0x009896800000895d */ /* 0x004fea0003900000 */
[----:B------:R-:W2:Y:S02]  /*77e0*/  @!P0 SYNCS.PHASECHK.TRANS64 P0, [R3+URZ+0x40], R12 ;  /* 0x0000400c030085a7 */ /* 0x000ea400080010ff */
[----:B--2---:R-:W-:Y:S05]  /*77f0*/  @!P0 BRA `(.L_x_131) ;  /* 0xfffffffc00f08947 */ /* 0x004fea000383ffff */
[----:B------:R-:W-:Y:S05]  /*7800*/  BRA `(.L_x_132) ;  /* 0xffffffc800407947 */ /* 0x000fea000383ffff */
.L_x_74:
[----:B------:R-:W-:Y:S07]  /*7810*/  MOV R3, UR7 ;  /* 0x0000000700037c02 */ /* 0x000fee0008000f00 */
.L_x_133:
[----:B-1----:R1:W2:Y:S02]  /*7820*/  SYNCS.PHASECHK.TRANS64.TRYWAIT P0, [R3+URZ+0x48], R12 ;  /* 0x0000480c030075a7 */ /* 0x0022a400080011ff */
[----:B--2---:R-:W-:Y:S05]  /*7830*/  @!P0 NANOSLEEP.SYNCS 0x989680 ;  /* 0x009896800000895d */ /* 0x004fea0003900000 */
[----:B------:R-:W2:Y:S02]  /*7840*/  @!P0 SYNCS.PHASECHK.TRANS64 P0, [R3+URZ+0x48], R12 ;  /* 0x0000480c030085a7 */ /* 0x000ea400080010ff */
[----:B--2---:R-:W-:Y:S05]  /*7850*/  @!P0 BRA `(.L_x_133) ;  /* 0xfffffffc00f08947 */ /* 0x004fea000383ffff */
[----:B------:R-:W-:Y:S05]  /*7860*/  BRA `(.L_x_134) ;  /* 0xffffffc800c07947 */ /* 0x000fea000383ffff */
.L_x_76:
[----:B------:R-:W-:-:S07]  /*7870*/  MOV R0, UR7 ;  /* 0x0000000700007c02 */ /* 0x000fce0008000f00 */
.L_x_135:
[----:B-1----:R1:W3:Y:S02]  /*7880*/  SYNCS.PHASECHK.TRANS64.TRYWAIT P0, [R0+URZ+0x40], R3 ;  /* 0x00004003000075a7 */ /* 0x0022e400080011ff */
[----:B---3--:R-:W-:Y:S05]  /*7890*/  @!P0 NANOSLEEP.SYNCS 0x989680 ;  /* 0x009896800000895d */ /* 0x008fea0003900000 */
[----:B------:R-:W3:Y:S02]  /*78a0*/  @!P0 SYNCS.PHASECHK.TRANS64 P0, [R0+URZ+0x40], R3 ;  /* 0x00004003000085a7 */ /* 0x000ee400080010ff */
[----:B---3--:R-:W-:Y:S05]  /*78b0*/  @!P0 BRA `(.L_x_135) ;  /* 0xfffffffc00f08947 */ /* 0x008fea000383ffff */
[----:B------:R-:W-:Y:S05]  /*78c0*/  BRA `(.L_x_136) ;  /* 0xffffffcc00307947 */ /* 0x000fea000383ffff */
.L_x_78:
[----:B--2---:R2:W4:Y:S02]  /*78d0*/  SYNCS.PHASECHK.TRANS64.TRYWAIT P0, [R0+URZ+0x60], R3 ;  /* 0x00006003000075a7 */ /* 0x00452400080011ff */
[----:B----4-:R-:W-:Y:S05]  /*78e0*/  @!P0 NANOSLEEP.SYNCS 0x989680 ;  /* 0x009896800000895d */ /* 0x010fea0003900000 */
[----:B------:R-:W4:Y:S02]  /*78f0*/  @!P0 SYNCS.PHASECHK.TRANS64 P0, [R0+URZ+0x60], R3 ;  /* 0x00006003000085a7 */ /* 0x000f2400080010ff */
[----:B----4-:R-:W-:Y:S05]  /*7900*/  @!P0 BRA `(.L_x_78) ;  /* 0xfffffffc00f08947 */ /* 0x010fea000383ffff */
[----:B------:R-:W-:Y:S05]  /*7910*/  BRA `(.L_x_137) ;  /* 0xffffffcc00fc7947 */ /* 0x000fea000383ffff */
.L_x_89:
[----:B-1----:R1:W3:Y:S02]  /*7920*/  SYNCS.PHASECHK.TRANS64.TRYWAIT P1, [R0+URZ+0x30], R3 ;  /* 0x00003003000075a7 */ /* 0x0022e400080211ff */
[----:B---3--:R-:W-:Y:S05]  /*7930*/  @!P1 NANOSLEEP.SYNCS 0x989680 ;  /* 0x009896800000995d */ /* 0x008fea0003900000 */
[----:B------:R-:W3:Y:S02]  /*7940*/  @!P1 SYNCS.PHASECHK.TRANS64 P1, [R0+URZ+0x30], R3 ;  /* 0x00003003000095a7 */ /* 0x000ee400080210ff */
[----:B---3--:R-:W-:Y:S05]  /*7950*/  @!P1 BRA `(.L_x_89) ;  /* 0xfffffffc00f09947 */ /* 0x008fea000383ffff */
[----:B------:R-:W-:Y:S05]  /*7960*/  BRA `(.L_x_88) ;  /* 0xffffffdc00147947 */ /* 0x000fea000383ffff */
.L_x_91:
[----:B-1----:R1:W4:Y:S02]  /*7970*/  SYNCS.PHASECHK.TRANS64.TRYWAIT P0, [R113+URZ+0x80], R2 ;  /* 0x00008002710075a7 */ /* 0x00232400080011ff */
[----:B----4-:R-:W-:Y:S05]  /*7980*/  @!P0 NANOSLEEP.SYNCS 0x989680 ;  /* 0x009896800000895d */ /* 0x010fea0003900000 */
[----:B------:R-:W4:Y:S02]  /*7990*/  @!P0 SYNCS.PHASECHK.TRANS64 P0, [R113+URZ+0x80], R2 ;  /* 0x00008002710085a7 */ /* 0x000f2400080010ff */
[----:B----4-:R-:W-:Y:S05]  /*79a0*/  @!P0 BRA `(.L_x_91) ;  /* 0xfffffffc00f08947 */ /* 0x010fea000383ffff */
[----:B------:R-:W-:Y:S05]  /*79b0*/  BRA `(.L_x_90) ;  /* 0xffffffdc00687947 */ /* 0x000fea000383ffff */
.L_x_99:
[----:B--2---:R2:W3:Y:S02]  /*79c0*/  SYNCS.PHASECHK.TRANS64.TRYWAIT P0, [R32+URZ+0x30], R3 ;  /* 0x00003003200075a7 */ /* 0x0044e400080011ff */
[----:B---3--:R-:W-:Y:S05]  /*79d0*/  @!P0 NANOSLEEP.SYNCS 0x989680 ;  /* 0x009896800000895d */ /* 0x008fea0003900000 */
[----:B------:R-:W3:Y:S02]  /*79e0*/  @!P0 SYNCS.PHASECHK.TRANS64 P0, [R32+URZ+0x30], R3 ;  /* 0x00003003200085a7 */ /* 0x000ee400080010ff */
[----:B---3--:R-:W-:Y:S05]  /*79f0*/  @!P0 BRA `(.L_x_99) ;  /* 0xfffffffc00f08947 */ /* 0x008fea000383ffff */
[----:B------:R-:W-:Y:S05]  /*7a00*/  BRA `(.L_x_98) ;  /* 0xffffffe800587947 */ /* 0x000fea000383ffff */
        .weak           $__internal_0_$__cuda_sm10x_tcgen05_guardrail_trap_col_being_dealloced_not_returned_by_alloc
        .type           $__internal_0_$__cuda_sm10x_tcgen05_guardrail_trap_col_being_dealloced_not_returned_by_alloc,@function
        .size           $__internal_0_$__cuda_sm10x_tcgen05_guardrail_trap_col_being_dealloced_not_returned_by_alloc,($__internal_1_$__cuda_sm10x_tcgen05_guardrail_trap_phase_invalid_during_alloc - $__internal_0_$__cuda_sm10x_tcgen05_guardrail_trap_col_being_dealloced_not_returned_by_alloc)
$__internal_0_$__cuda_sm10x_tcgen05_guardrail_trap_col_being_dealloced_not_returned_by_alloc:
[----:B------:R-:W-:Y:S05]  /*7a10*/  BPT.TRAP 0x1 ;  /* 0x000000040000795c */ /* 0x000fea0000300000 */
[----:B------:R-:W-:-:S04]  /*7a20*/  HFMA2 R3, -RZ, RZ, 0, 0 ;  /* 0x00000000ff037431 */ /* 0x000fc800000001ff */
[----:B------:R-:W-:Y:S05]  /*7a30*/  RET.REL.NODEC R2 `(_ZN7cutlass13device_kernelINS_4gemm6kernel13GemmUniversalIN4cute5tupleIJiiiiEEENS1_10collective13CollectiveMmaINS1_35MainloopSm100TmaUmmaWarpSpecializedILi3ELi2ELi4ENS5_IJNS4_1CILi1EEESB_SB_EEEEENS5_IJNSA_ILi64EEENSA_ILi128EEESF_EEENS_12float_e4m3_tENS5_IJlSB_lEEESH_SI_NS4_8TiledMMAINS4_8MMA_AtomIJNS4_10MMA_TraitsINS4_19SM100_MMA_F8F6F4_SSEJSH_SH_fSE_SF_NS4_17integral_constantINS4_4UMMA5MajorELSP_0EEESQ_NSN_INSO_7ScaleInELSR_0EEESS_EEEEEENS4_6LayoutISC_NS5_IJNSA_ILi0EEESW_SW_EEEEENS5_IJNS4_10UnderscoreESZ_SZ_EEEEENS4_13SM90_TMA_LOADENS4_14ComposedLayoutINS4_7SwizzleILi3ELi4ELi3EEENS4_18smem_ptr_flag_bitsILi8EEENSV_INS5_IJNSA_ILi8EEESF_EEENS5_IJSF_SB_EEEEEEEvNS4_8identityES12_S1C_vS1D_EENS_8epilogue10collective18CollectiveEpilogueINS1F_23Sm100TmaWarpSpecializedILi2ELi2ELi32ELb0ELb0EEEJSG_NS5_IJNSV_ISE_SB_EES1K_EEESH_SI_SH_SI_NS1F_6fusion15FusionCallbacksIS1J_NS1M_17LinearCombinationISH_fSH_fLNS_15FloatRoundStyleE2EEESG_S1L_JEEENS4_5SM1004TMEM4LOAD26SM100_TMEM_LOAD_16dp32b32xES12_NS13_INS14_ILi2ELi4ELi3EEES17_NSV_INS5_IJS18_SE_EEENS5_IJSE_SB_EEEEEEENS4_39AutoVectorizingCopyWithAssumedAlignmentILi128EEENS4_14SM90_TMA_STOREES20_S22_S22_EEEvvEEEEvNT_6ParamsE) ;  /* 0xffffff8402707950 */ /* 0x000fea0003c3ffff */
        .weak           $__internal_1_$__cuda_sm10x_tcgen05_guardrail_trap_phase_invalid_during_alloc
        .type           $__internal_1_$__cuda_sm10x_tcgen05_guardrail_trap_phase_invalid_during_alloc,@function
        .size           $__internal_1_$__cuda_sm10x_tcgen05_guardrail_trap_phase_invalid_during_alloc,($__internal_2_$__cuda_sm10x_tcgen05_guardrail_trap_unallocated_columns_being_dealloced - $__internal_1_$__cuda_sm10x_tcgen05_guardrail_trap_phase_invalid_during_alloc)
$__internal_1_$__cuda_sm10x_tcgen05_guardrail_trap_phase_invalid_during_alloc:
[----:B------:R-:W-:Y:S05]  /*7a40*/  BPT.TRAP 0x1 ;  /* 0x000000040000795c */ /* 0x000fea0000300000 */
[----:B------:R-:W-:-:S04]  /*7a50*/  MOV R3, 0x0 ;  /* 0x0000000000037802 */ /* 0x000fc80000000f00 */
[----:B------:R-:W-:Y:S05]  /*7a60*/  RET.REL.NODEC R2 `(_ZN7cutlass13device_kernelINS_4gemm6kernel13GemmUniversalIN4cute5tupleIJiiiiEEENS1_10collective13CollectiveMmaINS1_35MainloopSm100TmaUmmaWarpSpecializedILi3ELi2ELi4ENS5_IJNS4_1CILi1EEESB_SB_EEEEENS5_IJNSA_ILi64EEENSA_ILi128EEESF_EEENS_12float_e4m3_tENS5_IJlSB_lEEESH_SI_NS4_8TiledMMAINS4_8MMA_AtomIJNS4_10MMA_TraitsINS4_19SM100_MMA_F8F6F4_SSEJSH_SH_fSE_SF_NS4_17integral_constantINS4_4UMMA5MajorELSP_0EEESQ_NSN_INSO_7ScaleInELSR_0EEESS_EEEEEENS4_6LayoutISC_NS5_IJNSA_ILi0EEESW_SW_EEEEENS5_IJNS4_10UnderscoreESZ_SZ_EEEEENS4_13SM90_TMA_LOADENS4_14ComposedLayoutINS4_7SwizzleILi3ELi4ELi3EEENS4_18smem_ptr_flag_bitsILi8EEENSV_INS5_IJNSA_ILi8EEESF_EEENS5_IJSF_SB_EEEEEEEvNS4_8identityES12_S1C_vS1D_EENS_8epilogue10collective18CollectiveEpilogueINS1F_23Sm100TmaWarpSpecializedILi2ELi2ELi32ELb0ELb0EEEJSG_NS5_IJNSV_ISE_SB_EES1K_EEESH_SI_SH_SI_NS1F_6fusion15FusionCallbacksIS1J_NS1M_17LinearCombinationISH_fSH_fLNS_15FloatRoundStyleE2EEESG_S1L_JEEENS4_5SM1004TMEM4LOAD26SM100_TMEM_LOAD_16dp32b32xES12_NS13_INS14_ILi2ELi4ELi3EEES17_NSV_INS5_IJS18_SE_EEENS5_IJSE_SB_EEEEEEENS4_39AutoVectorizingCopyWithAssumedAlignmentILi128EEENS4_14SM90_TMA_STOREES20_S22_S22_EEEvvEEEEvNT_6ParamsE) ;  /* 0xffffff8402647950 */ /* 0x000fea0003c3ffff */
        .weak           $__internal_2_$__cuda_sm10x_tcgen05_guardrail_trap_unallocated_columns_being_dealloced
        .type           $__internal_2_$__cuda_sm10x_tcgen05_guardrail_trap_unallocated_columns_being_dealloced,@function
        .size           $__internal_2_$__cuda_sm10x_tcgen05_guardrail_trap_unallocated_columns_being_dealloced,(.L_x_139 - $__internal_2_$__cuda_sm10x_tcgen05_guardrail_trap_unallocated_columns_being_dealloced)
$__internal_2_$__cuda_sm10x_tcgen05_guardrail_trap_unallocated_columns_being_dealloced:
[----:B------:R-:W-:Y:S05]  /*7a70*/  BPT.TRAP 0x1 ;  /* 0x000000040000795c */ /* 0x000fea0000300000 */
[----:B------:R-:W-:-:S04]  /*7a80*/  HFMA2 R3, -RZ, RZ, 0, 0 ;  /* 0x00000000ff037431 */ /* 0x000fc800000001ff */
[----:B------:R-:W-:Y:S05]  /*7a90*/  RET.REL.NODEC R2 `(_ZN7cutlass13device_kernelINS_4gemm6kernel13GemmUniversalIN4cute5tupleIJiiiiEEENS1_10collective13CollectiveMmaINS1_35MainloopSm100TmaUmmaWarpSpecializedILi3ELi2ELi4ENS5_IJNS4_1CILi1EEESB_SB_EEEEENS5_IJNSA_ILi64EEENSA_ILi128EEESF_EEENS_12float_e4m3_tENS5_IJlSB_lEEESH_SI_NS4_8TiledMMAINS4_8MMA_AtomIJNS4_10MMA_TraitsINS4_19SM100_MMA_F8F6F4_SSEJSH_SH_fSE_SF_NS4_17integral_constantINS4_4UMMA5MajorELSP_0EEESQ_NSN_INSO_7ScaleInELSR_0EEESS_EEEEEENS4_6LayoutISC_NS5_IJNSA_ILi0EEESW_SW_EEEEENS5_IJNS4_10UnderscoreESZ_SZ_EEEEENS4_13SM90_TMA_LOADENS4_14ComposedLayoutINS4_7SwizzleILi3ELi4ELi3EEENS4_18smem_ptr_flag_bitsILi8EEENSV_INS5_IJNSA_ILi8EEESF_EEENS5_IJSF_SB_EEEEEEEvNS4_8identityES12_S1C_vS1D_EENS_8epilogue10collective18CollectiveEpilogueINS1F_23Sm100TmaWarpSpecializedILi2ELi2ELi32ELb0ELb0EEEJSG_NS5_IJNSV_ISE_SB_EES1K_EEESH_SI_SH_SI_NS1F_6fusion15FusionCallbacksIS1J_NS1M_17LinearCombinationISH_fSH_fLNS_15FloatRoundStyleE2EEESG_S1L_JEEENS4_5SM1004TMEM4LOAD26SM100_TMEM_LOAD_16dp32b32xES12_NS13_INS14_ILi2ELi4ELi3EEES17_NSV_INS5_IJS18_SE_EEENS5_IJSE_SB_EEEEEEENS4_39AutoVectorizingCopyWithAssumedAlignmentILi128EEENS4_14SM90_TMA_STOREES20_S22_S22_EEEvvEEEEvNT_6ParamsE) ;  /* 0xffffff8402587950 */ /* 0x000fea0003c3ffff */
.L_x_138:
[----:B------:R-:W-:-:S00]  /*7aa0*/  BRA `(.L_x_138) ;  /* 0xfffffffc00fc7947 */ /* 0x000fc0000383ffff */
[----:B------:R-:W-:-:S00]  /*7ab0*/  NOP ;  /* 0x0000000000007918 */ /* 0x000fc00000000000 */
        /* <DEDUP_REMOVED lines=12> */
.L_x_139:


//--------------------- .nv.global.init           --------------------------
	.section	.nv.global.init,"aw",@progbits
.nv.global.init:
	.type		$str$27,@object
	.size		$str$27,($str$28 - $str$27)
$str$27:
        /*0000*/ 	.byte	0x28, 0x61, 0x64, 0x64, 0x72, 0x65, 0x73, 0x73, 0x20, 0x26, 0x20, 0x6d, 0x61, 0x73, 0x6b, 0x29
        /*0010*/ 	.byte	0x20, 0x3d, 0x3d, 0x20, 0x30, 0x00
	.type		$str$28,@object
	.size		$str$28,($str$26 - $str$28)
$str$28:
        /*0016*/ 	.byte	0x2f, 0x74, 0x6d, 0x70, 0x2f, 0x63, 0x75, 0x74, 0x6c, 0x61, 0x73, 0x73, 0x5f, 0x73, 0x77, 0x65
        /*0026*/ 	.byte	0x65, 0x70, 0x5f, 0x73, 0x72, 0x63, 0x2f, 0x69, 0x6e, 0x63, 0x6c, 0x75, 0x64, 0x65, 0x2f, 0x63
        /*0036*/ 	.byte	0x75, 0x74, 0x65, 0x2f, 0x70, 0x6f, 0x69, 0x6e, 0x74, 0x65, 0x72, 0x5f, 0x66, 0x6c, 0x61, 0x67
        /*0046*/ 	.byte	0x67, 0x65, 0x64, 0x2e, 0x68, 0x70, 0x70, 0x00
	.type		$str$26,@object
	.size		$str$26,($str$25 - $str$26)
$str$26:
        /*004e*/ 	.byte	0x2f, 0x74, 0x6d, 0x70, 0x2f, 0x63, 0x75, 0x74, 0x6c, 0x61, 0x73, 0x73, 0x5f, 0x73, 0x77, 0x65
        /*005e*/ 	.byte	0x65, 0x70, 0x5f, 0x73, 0x72, 0x63, 0x2f, 0x69, 0x6e, 0x63, 0x6c, 0x75, 0x64, 0x65, 0x2f, 0x63
        /*006e*/ 	.byte	0x75, 0x74, 0x65, 0x2f, 0x61, 0x74, 0x6f, 0x6d, 0x2f, 0x63, 0x6f, 0x70, 0x79, 0x5f, 0x74, 0x72
        /*007e*/ 	.byte	0x61, 0x69, 0x74, 0x73, 0x5f, 0x73, 0x6d, 0x31, 0x30, 0x30, 0x2e, 0x68, 0x70, 0x70, 0x00
	.type		$str$25,@object
	.size		$str$25,(__unnamed_1 - $str$25)
$str$25:
        /*008d*/ 	.byte	0x28, 0x28, 0x75, 0x69, 0x6e, 0x74, 0x33, 0x32, 0x5f, 0x74, 0x28, 0x74, 0x68, 0x72, 0x65, 0x61
        /*009d*/ 	.byte	0x64, 0x49, 0x64, 0x78, 0x2e, 0x78, 0x29, 0x20, 0x2f, 0x20, 0x33, 0x32, 0x29, 0x20, 0x25, 0x20
        /*00ad*/ 	.byte	0x34, 0x29, 0x20, 0x3d, 0x3d, 0x20, 0x28, 0x28, 0x28, 0x74, 0x6d, 0x65, 0x6d, 0x5f, 0x61, 0x64
        /*00bd*/ 	.byte	0x64, 0x72, 0x20, 0x3e, 0x3e, 0x20, 0x31, 0x36, 0x29, 0x20, 0x2f, 0x20, 0x33, 0x32, 0x29, 0x20
        /*00cd*/ 	.byte	0x25, 0x20, 0x34, 0x29, 0x00
	.type		__unnamed_1,@object
	.size		__unnamed_1,(__unnamed_2 - __unnamed_1)
__unnamed_1:
        /*00d2*/ 	.byte	0x61, 0x75, 0x74, 0x6f, 0x20, 0x63, 0x75, 0x74, 0x65, 0x3a, 0x3a, 0x61, 0x73, 0x5f, 0x70, 0x6f
        /* <DEDUP_REMOVED lines=24> */
        /*0262*/ 	.byte	0x3c, 0x34, 0x30, 0x39, 0x36, 0x3e, 0x3e, 0x3e, 0x3e, 0x5d, 0x00
	.type		__unnamed_2,@object
	.size		__unnamed_2,(.L_2 - __unnamed_2)
__unnamed_2:
        /* <DEDUP_REMOVED lines=40> */
        /*04ed*/ 	.byte	0x74, 0x65, 0x3a, 0x3a, 0x43, 0x3c, 0x30, 0x3e, 0x3e, 0x3e, 0x3e, 0x5d, 0x00
.L_2:


//--------------------- .nv.shared._ZN7cutlass13device_kernelINS_4gemm6kernel13GemmUniversalIN4cute5tupleIJiiiiEEENS1_10collective13CollectiveMmaINS1_35MainloopSm100TmaUmmaWarpSpecializedILi3ELi2ELi4ENS5_IJNS4_1CILi1EEESB_SB_EEEEENS5_IJNSA_ILi64EEENSA_ILi128EEESF_EEENS_12float_e4m3_tENS5_IJlSB_lEEESH_SI_NS4_8TiledMMAINS4_8MMA_AtomIJNS4_10MMA_TraitsINS4_19SM100_MMA_F8F6F4_SSEJSH_SH_fSE_SF_NS4_17integral_constantINS4_4UMMA5MajorELSP_0EEESQ_NSN_INSO_7ScaleInELSR_0EEESS_EEEEEENS4_6LayoutISC_NS5_IJNSA_ILi0EEESW_SW_EEEEENS5_IJNS4_10UnderscoreESZ_SZ_EEEEENS4_13SM90_TMA_LOADENS4_14ComposedLayoutINS4_7SwizzleILi3ELi4ELi3EEENS4_18smem_ptr_flag_bitsILi8EEENSV_INS5_IJNSA_ILi8EEESF_EEENS5_IJSF_SB_EEEEEEEvNS4_8identityES12_S1C_vS1D_EENS_8epilogue10collective18CollectiveEpilogueINS1F_23Sm100TmaWarpSpecializedILi2ELi2ELi32ELb0ELb0EEEJSG_NS5_IJNSV_ISE_SB_EES1K_EEESH_SI_SH_SI_NS1F_6fusion15FusionCallbacksIS1J_NS1M_17LinearCombinationISH_fSH_fLNS_15FloatRoundStyleE2EEESG_S1L_JEEENS4_5SM1004TMEM4LOAD26SM100_TMEM_LOAD_16dp32b32xES12_NS13_INS14_ILi2ELi4ELi3EEES17_NSV_INS5_IJS18_SE_EEENS5_IJSE_SB_EEEEEEENS4_39AutoVectorizingCopyWithAssumedAlignmentILi128EEENS4_14SM90_TMA_STOREES20_S22_S22_EEEvvEEEEvNT_6ParamsE --------------------------
	.section	.nv.shared._ZN7cutlass13device_kernelINS_4gemm6kernel13GemmUniversalIN4cute5tupleIJiiiiEEENS1_10collective13CollectiveMmaINS1_35MainloopSm100TmaUmmaWarpSpecializedILi3ELi2ELi4ENS5_IJNS4_1CILi1EEESB_SB_EEEEENS5_IJNSA_ILi64EEENSA_ILi128EEESF_EEENS_12float_e4m3_tENS5_IJlSB_lEEESH_SI_NS4_8TiledMMAINS4_8MMA_AtomIJNS4_10MMA_TraitsINS4_19SM100_MMA_F8F6F4_SSEJSH_SH_fSE_SF_NS4_17integral_constantINS4_4UMMA5MajorELSP_0EEESQ_NSN_INSO_7ScaleInELSR_0EEESS_EEEEEENS4_6LayoutISC_NS5_IJNSA_ILi0EEESW_SW_EEEEENS5_IJNS4_10UnderscoreESZ_SZ_EEEEENS4_13SM90_TMA_LOADENS4_14ComposedLayoutINS4_7SwizzleILi3ELi4ELi3EEENS4_18smem_ptr_flag_bitsILi8EEENSV_INS5_IJNSA_ILi8EEESF_EEENS5_IJSF_SB_EEEEEEEvNS4_8identityES12_S1C_vS1D_EENS_8epilogue10collective18CollectiveEpilogueINS1F_23Sm100TmaWarpSpecializedILi2ELi2ELi32ELb0ELb0EEEJSG_NS5_IJNSV_ISE_SB_EES1K_EEESH_SI_SH_SI_NS1F_6fusion15FusionCallbacksIS1J_NS1M_17LinearCombinationISH_fSH_fLNS_15FloatRoundStyleE2EEESG_S1L_JEEENS4_5SM1004TMEM4LOAD26SM100_TMEM_LOAD_16dp32b32xES12_NS13_INS14_ILi2ELi4ELi3EEES17_NSV_INS5_IJS18_SE_EEENS5_IJSE_SB_EEEEEEENS4_39AutoVectorizingCopyWithAssumedAlignmentILi128EEENS4_14SM90_TMA_STOREES20_S22_S22_EEEvvEEEEvNT_6ParamsE,"aw",@nobits
	.sectionflags	@""
	.align	16
	.zero		1024


//--------------------- .nv.shared.reserved.0     --------------------------
	.section	.nv.shared.reserved.0,"aw",@nobits
	.weak		__nv_reservedSMEM_offset_0_alias
	.size		__nv_reservedSMEM_offset_0_alias, 0, 64
	.other		__nv_reservedSMEM_offset_0_alias,@"STO_CUDA_RESERVED_SHARED STV_DEFAULT"
__nv_reservedSMEM_offset_0_alias:
	.zero		0
.nv.shared.reserved.0:
	.zero		64
	.weak		__nv_reservedSMEM_tcgen05_partition
	.type		__nv_reservedSMEM_tcgen05_partition,@object
	.size		__nv_reservedSMEM_tcgen05_partition,(.L_0 - __nv_reservedSMEM_tcgen05_partition)
__nv_reservedSMEM_tcgen05_partition:
	.zero		32
.L_0:


//--------------------- .nv.global                --------------------------
	.section	.nv.global,"aw",@nobits
.nv.global:
	.type		_ZN40_INTERNAL_0a6c10e8_4_k_cu_fa23f14f_250504cute1_E,@object
	.size		_ZN40_INTERNAL_0a6c10e8_4_k_cu_fa23f14f_250504cute1_E,(_ZN40_INTERNAL_0a6c10e8_4_k_cu_fa23f14f_250504cuda3std3__45__cpo6cbeginE - _ZN40_INTERNAL_0a6c10e8_4_k_cu_fa23f14f_250504cute1_E)
_ZN40_INTERNAL_0a6c10e8_4_k_cu_fa23f14f_250504cute1_E:
	.zero		1
	.type		_ZN40_INTERNAL_0a6c10e8_4_k_cu_fa23f14f_250504cuda3std3__45__cpo6cbeginE,@object
	.size		_ZN40_INTERNAL_0a6c10e8_4_k_cu_fa23f14f_250504cuda3std3__45__cpo6cbeginE,(_ZN40_INTERNAL_0a6c10e8_4_k_cu_fa23f14f_250504cuda3std3__48in_placeE - _ZN40_INTERNAL_0a6c10e8_4_k_cu_fa23f14f_250504cuda3std3__45__cpo6cbeginE)
_ZN40_INTERNAL_0a6c10e8_4_k_cu_fa23f14f_250504cuda3std3__45__cpo6cbeginE:
	.zero		1
	.type		_ZN40_INTERNAL_0a6c10e8_4_k_cu_fa23f14f_250504cuda3std3__48in_placeE,@object
	.size		_ZN40_INTERNAL_0a6c10e8_4_k_cu_fa23f14f_250504cuda3std3__48in_placeE,(_ZN40_INTERNAL_0a6c10e8_4_k_cu_fa23f14f_250504cuda3std6ranges3__45__cpo9iter_moveE - _ZN40_INTERNAL_0a6c10e8_4_k_cu_fa23f14f_250504cuda3std3__48in_placeE)
_ZN40_INTERNAL_0a6c10e8_4_k_cu_fa23f14f_250504cuda3std3__48in_placeE:
	.zero		1
	.type		_ZN40_INTERNAL_0a6c10e8_4_k_cu_fa23f14f_250504cuda3std6ranges3__45__cpo9iter_moveE,@object
	.size		_ZN40_INTERNAL_0a6c10e8_4_k_cu_fa23f14f_250504cuda3std6ranges3__45__cpo9iter_moveE,(_ZN40_INTERNAL_0a6c10e8_4_k_cu_fa23f14f_250504cuda3std3__45__cpo5beginE - _ZN40_INTERNAL_0a6c10e8_4_k_cu_fa23f14f_250504cuda3std6ranges3__45__cpo9iter_moveE)
_ZN40_INTERNAL_0a6c10e8_4_k_cu_fa23f14f_250504cuda3std6ranges3__45__cpo9iter_moveE:
	.zero		1
	.type		_ZN40_INTERNAL_0a6c10e8_4_k_cu_fa23f14f_250504cuda3std3__45__cpo5beginE,@object
	.size		_ZN40_INTERNAL_0a6c10e8_4_k_cu_fa23f14f_250504cuda3std3__45__cpo5beginE,(_ZN40_INTERNAL_0a6c10e8_4_k_cu_fa23f14f_250504cuda3std3__442_GLOBAL__N__0a6c10e8_4_k_cu_fa23f14f_250506ignoreE - _ZN40_INTERNAL_0a6c10e8_4_k_cu_fa23f14f_250504cuda3std3__45__cpo5beginE)
_ZN40_INTERNAL_0a6c10e8_4_k_cu_fa23f14f_250504cuda3std3__45__cpo5beginE:
	.zero		1
	.type		_ZN40_INTERNAL_0a6c10e8_4_k_cu_fa23f14f_250504cuda3std3__442_GLOBAL__N__0a6c10e8_4_k_cu_fa23f14f_250506ignoreE,@object
	.size		_ZN40_INTERNAL_0a6c10e8_4_k_cu_fa23f14f_250504cuda3std3__442_GLOBAL__N__0a6c10e8_4_k_cu_fa23f14f_250506ignoreE,(_ZN40_INTERNAL_0a6c10e8_4_k_cu_fa23f14f_250504cute7productE - _ZN40_INTERNAL_0a6c10e8_4_k_cu_fa23f14f_250504cuda3std3__442_GLOBAL__N__0a6c10e8_4_k_cu_fa23f14f_250506ignoreE)
_ZN40_INTERNAL_0a6c10e8_4_k_cu_fa23f14f_250504cuda3std3__442_GLOBAL__N__0a6c10e8_4_k_cu_fa23f14f_250506ignoreE:
	.zero		1
	.type		_ZN40_INTERNAL_0a6c10e8_4_k_cu_fa23f14f_250504cute7productE,@object
	.size		_ZN40_INTERNAL_0a6c10e8_4_k_cu_fa23f14f_250504cute7productE,(_ZN40_INTERNAL_0a6c10e8_4_k_cu_fa23f14f_250504cuda3std3__45__cpo3endE - _ZN40_INTERNAL_0a6c10e8_4_k_cu_fa23f14f_250504cute7productE)
_ZN40_INTERNAL_0a6c10e8_4_k_cu_fa23f14f_250504cute7productE:
	.zero		1
	.type		_ZN40_INTERNAL_0a6c10e8_4_k_cu_fa23f14f_250504cuda3std3__45__cpo3endE,@object
	.size		_ZN40_INTERNAL_0a6c10e8_4_k_cu_fa23f14f_250504cuda3std3__45__cpo3endE,(_ZN40_INTERNAL_0a6c10e8_4_k_cu_fa23f14f_250504cuda3std3__419piecewise_constructE - _ZN40_INTERNAL_0a6c10e8_4_k_cu_fa23f14f_250504cuda3std3__45__cpo3endE)
_ZN40_INTERNAL_0a6c10e8_4_k_cu_fa23f14f_250504cuda3std3__45__cpo3endE:
	.zero		1
	.type		_ZN40_INTERNAL_0a6c10e8_4_k_cu_fa23f14f_250504cuda3std3__419piecewise_constructE,@object
	.size		_ZN40_INTERNAL_0a6c10e8_4_k_cu_fa23f14f_250504cuda3std3__419piecewise_constructE,(_ZN40_INTERNAL_0a6c10e8_4_k_cu_fa23f14f_250504cuda3std3__45__cpo4cendE - _ZN40_INTERNAL_0a6c10e8_4_k_cu_fa23f14f_250504cuda3std3__419piecewise_constructE)
_ZN40_INTERNAL_0a6c10e8_4_k_cu_fa23f14f_250504cuda3std3__419piecewise_constructE:
	.zero		1
	.type		_ZN40_INTERNAL_0a6c10e8_4_k_cu_fa23f14f_250504cuda3std3__45__cpo4cendE,@object
	.size		_ZN40_INTERNAL_0a6c10e8_4_k_cu_fa23f14f_250504cuda3std3__45__cpo4cendE,(_ZN40_INTERNAL_0a6c10e8_4_k_cu_fa23f14f_250504cuda3std6ranges3__45__cpo4swapE - _ZN40_INTERNAL_0a6c10e8_4_k_cu_fa23f14f_250504cuda3std3__45__cpo4cendE)
_ZN40_INTERNAL_0a6c10e8_4_k_cu_fa23f14f_250504cuda3std3__45__cpo4cendE:
	.zero		1
	.type		_ZN40_INTERNAL_0a6c10e8_4_k_cu_fa23f14f_250504cuda3std6ranges3__45__cpo4swapE,@object
	.size		_ZN40_INTERNAL_0a6c10e8_4_k_cu_fa23f14f_250504cuda3std6ranges3__45__cpo4swapE,(.L_10 - _ZN40_INTERNAL_0a6c10e8_4_k_cu_fa23f14f_250504cuda3std6ranges3__45__cpo4swapE)
_ZN40_INTERNAL_0a6c10e8_4_k_cu_fa23f14f_250504cuda3std6ranges3__45__cpo4swapE:
	.zero		1
.L_10:


//--------------------- .nv.constant0._ZN7cutlass13device_kernelINS_4gemm6kernel13GemmUniversalIN4cute5tupleIJiiiiEEENS1_10collective13CollectiveMmaINS1_35MainloopSm100TmaUmmaWarpSpecializedILi3ELi2ELi4ENS5_IJNS4_1CILi1EEESB_SB_EEEEENS5_IJNSA_ILi64EEENSA_ILi128EEESF_EEENS_12float_e4m3_tENS5_IJlSB_lEEESH_SI_NS4_8TiledMMAINS4_8MMA_AtomIJNS4_10MMA_TraitsINS4_19SM100_MMA_F8F6F4_SSEJSH_SH_fSE_SF_NS4_17integral_constantINS4_4UMMA5MajorELSP_0EEESQ_NSN_INSO_7ScaleInELSR_0EEESS_EEEEEENS4_6LayoutISC_NS5_IJNSA_ILi0EEESW_SW_EEEEENS5_IJNS4_10UnderscoreESZ_SZ_EEEEENS4_13SM90_TMA_LOADENS4_14ComposedLayoutINS4_7SwizzleILi3ELi4ELi3EEENS4_18smem_ptr_flag_bitsILi8EEENSV_INS5_IJNSA_ILi8EEESF_EEENS5_IJSF_SB_EEEEEEEvNS4_8identityES12_S1C_vS1D_EENS_8epilogue10collective18CollectiveEpilogueINS1F_23Sm100TmaWarpSpecializedILi2ELi2ELi32ELb0ELb0EEEJSG_NS5_IJNSV_ISE_SB_EES1K_EEESH_SI_SH_SI_NS1F_6fusion15FusionCallbacksIS1J_NS1M_17LinearCombinationISH_fSH_fLNS_15FloatRoundStyleE2EEESG_S1L_JEEENS4_5SM1004TMEM4LOAD26SM100_TMEM_LOAD_16dp32b32xES12_NS13_INS14_ILi2ELi4ELi3EEES17_NSV_INS5_IJS18_SE_EEENS5_IJSE_SB_EEEEEEENS4_39AutoVectorizingCopyWithAssumedAlignmentILi128EEENS4_14SM90_TMA_STOREES20_S22_S22_EEEvvEEEEvNT_6ParamsE --------------------------
	.section	.nv.constant0._ZN7cutlass13device_kernelINS_4gemm6kernel13GemmUniversalIN4cute5tupleIJiiiiEEENS1_10collective13CollectiveMmaINS1_35MainloopSm100TmaUmmaWarpSpecializedILi3ELi2ELi4ENS5_IJNS4_1CILi1EEESB_SB_EEEEENS5_IJNSA_ILi64EEENSA_ILi128EEESF_EEENS_12float_e4m3_tENS5_IJlSB_lEEESH_SI_NS4_8TiledMMAINS4_8MMA_AtomIJNS4_10MMA_TraitsINS4_19SM100_MMA_F8F6F4_SSEJSH_SH_fSE_SF_NS4_17integral_constantINS4_4UMMA5MajorELSP_0EEESQ_NSN_INSO_7ScaleInELSR_0EEESS_EEEEEENS4_6LayoutISC_NS5_IJNSA_ILi0EEESW_SW_EEEEENS5_IJNS4_10UnderscoreESZ_SZ_EEEEENS4_13SM90_TMA_LOADENS4_14ComposedLayoutINS4_7SwizzleILi3ELi4ELi3EEENS4_18smem_ptr_flag_bitsILi8EEENSV_INS5_IJNSA_ILi8EEESF_EEENS5_IJSF_SB_EEEEEEEvNS4_8identityES12_S1C_vS1D_EENS_8epilogue10collective18CollectiveEpilogueINS1F_23Sm100TmaWarpSpecializedILi2ELi2ELi32ELb0ELb0EEEJSG_NS5_IJNSV_ISE_SB_EES1K_EEESH_SI_SH_SI_NS1F_6fusion15FusionCallbacksIS1J_NS1M_17LinearCombinationISH_fSH_fLNS_15FloatRoundStyleE2EEESG_S1L_JEEENS4_5SM1004TMEM4LOAD26SM100_TMEM_LOAD_16dp32b32xES12_NS13_INS14_ILi2ELi4ELi3EEES17_NSV_INS5_IJS18_SE_EEENS5_IJSE_SB_EEEEEEENS4_39AutoVectorizingCopyWithAssumedAlignmentILi128EEENS4_14SM90_TMA_STOREES20_S22_S22_EEEvvEEEEvNT_6ParamsE,"a",@progbits
	.sectionflags	@""
	.align	4
.nv.constant0._ZN7cutlass13device_kernelINS_4gemm6kernel13GemmUniversalIN4cute5tupleIJiiiiEEENS1_10collective13CollectiveMmaINS1_35MainloopSm100TmaUmmaWarpSpecializedILi3ELi2ELi4ENS5_IJNS4_1CILi1EEESB_SB_EEEEENS5_IJNSA_ILi64EEENSA_ILi128EEESF_EEENS_12float_e4m3_tENS5_IJlSB_lEEESH_SI_NS4_8TiledMMAINS4_8MMA_AtomIJNS4_10MMA_TraitsINS4_19SM100_MMA_F8F6F4_SSEJSH_SH_fSE_SF_NS4_17integral_constantINS4_4UMMA5MajorELSP_0EEESQ_NSN_INSO_7ScaleInELSR_0EEESS_EEEEEENS4_6LayoutISC_NS5_IJNSA_ILi0EEESW_SW_EEEEENS5_IJNS4_10UnderscoreESZ_SZ_EEEEENS4_13SM90_TMA_LOADENS4_14ComposedLayoutINS4_7SwizzleILi3ELi4ELi3EEENS4_18smem_ptr_flag_bitsILi8EEENSV_INS5_IJNSA_ILi8EEESF_EEENS5_IJSF_SB_EEEEEEEvNS4_8identityES12_S1C_vS1D_EENS_8epilogue10collective18CollectiveEpilogueINS1F_23Sm100TmaWarpSpecializedILi2ELi2ELi32ELb0ELb0EEEJSG_NS5_IJNSV_ISE_SB_EES1K_EEESH_SI_SH_SI_NS1F_6fusion15FusionCallbacksIS1J_NS1M_17LinearCombinationISH_fSH_fLNS_15FloatRoundStyleE2EEESG_S1L_JEEENS4_5SM1004TMEM4LOAD26SM100_TMEM_LOAD_16dp32b32xES12_NS13_INS14_ILi2ELi4ELi3EEES17_NSV_INS5_IJS18_SE_EEENS5_IJSE_SB_EEEEEEENS4_39AutoVectorizingCopyWithAssumedAlignmentILi128EEENS4_14SM90_TMA_STOREES20_S22_S22_EEEvvEEEEvNT_6ParamsE:
	.zero		2944


//--------------------- SYMBOLS --------------------------

	.type		.nv.reservedSmem.offset0,@object
	.size		.nv.reservedSmem.offset0,0x4
	.type		.nv.reservedSmem.cap,@object
	.size		.nv.reservedSmem.cap,0x4
	.type		__assertfail,@function
